	.target	sm_90a

	.elftype	@"ET_EXEC"


//--------------------- .note.nv.tkinfo           --------------------------
	.section	.note.nv.tkinfo,"",@"SHT_NOTE"
	.sectionflags	@"SHF_NOTE_NV_TKINFO"
	.tkinfo
        /*0018*/ 	.word	0x00000002
        /*0030*/ 	.string	""
        /*0030*/ 	.string	"ptxas"
        /*0030*/ 	.string	"Cuda compilation tools, release 13.0, V13.0.88"
        /*0030*/ 	.string	"Build cuda_13.0.r13.0/compiler.36424714_0"
        /*0030*/ 	.string	"-arch sm_90a -m 64 "



//--------------------- .note.nv.cuinfo           --------------------------
	.section	.note.nv.cuinfo,"",@"SHT_NOTE"
	.sectionflags	@"SHF_NOTE_NV_CUINFO"
        /*0018*/ 	.short	0x0002
        /*001a*/ 	.short	0x005a
        /*001c*/ 	.short	0x0082
	.zero		2


//--------------------- .nv.info                  --------------------------
	.section	.nv.info,"",@"SHT_CUDA_INFO"
	.align	4


	//----- nvinfo : EIATTR_REGCOUNT
	.align		4
        /*0000*/ 	.byte	0x04, 0x2f
        /*0002*/ 	.short	(.L_12 - .L_11)
	.align		4
.L_11:
        /*0004*/ 	.word	index@(_ZN7cutlass13device_kernelINS_4gemm6kernel13GemmUniversalIN4cute5tupleIJiiiiEEENS1_10collective13CollectiveMmaINS1_37MainloopSm90TmaGmmaWarpSpecializedFP8ILi5ENS5_IJNS4_1CILi1EEESB_SB_EEENS1_35KernelTmaWarpSpecializedCooperativeEEENS5_IJNSA_ILi256EEENSA_ILi64EEENSA_ILi128EEEEEENS_12float_e4m3_tENS5_IJlSB_lEEESJ_SK_NS4_8TiledMMAINS4_8MMA_AtomIJNS4_4SM904GMMA30MMA_64x64x32_F32E4M3E4M3_SS_TNILNSO_7ScaleInE1ELSQ_1EEEEEENS4_6LayoutINS5_IJNSA_ILi2EEESB_SB_EEENS5_IJSB_NSA_ILi0EEESW_EEEEENS5_IJNS4_10UnderscoreESZ_SZ_EEEEENS4_13SM90_TMA_LOADENS4_14ComposedLayoutINS4_7SwizzleILi3ELi4ELi3EEENS4_18smem_ptr_flag_bitsILi8EEENST_INS5_IJNSA_ILi8EEESH_EEENS5_IJSH_SB_EEEEEEEvNS4_8identityES12_S1C_vS1D_EENS_8epilogue10collective6detail29Sm90TmaWarpSpecializedAdapterINS1G_15DefaultEpilogueISJ_SK_SK_NS1F_6thread17LinearCombinationISJ_Li1EffLNS1K_9ScaleType4KindE0ELNS_15FloatRoundStyleE2ESJ_EENS1_15EpilogueDefaultEEEEEvvEEEEvNT_6ParamsE)
        /*0008*/ 	.word	0x000000a8


	//----- nvinfo : EIATTR_FRAME_SIZE
	.align		4
.L_12:
        /*000c*/ 	.byte	0x04, 0x11
        /*000e*/ 	.short	(.L_14 - .L_13)
	.align		4
.L_13:
        /*0010*/ 	.word	index@(_ZN7cutlass13device_kernelINS_4gemm6kernel13GemmUniversalIN4cute5tupleIJiiiiEEENS1_10collective13CollectiveMmaINS1_37MainloopSm90TmaGmmaWarpSpecializedFP8ILi5ENS5_IJNS4_1CILi1EEESB_SB_EEENS1_35KernelTmaWarpSpecializedCooperativeEEENS5_IJNSA_ILi256EEENSA_ILi64EEENSA_ILi128EEEEEENS_12float_e4m3_tENS5_IJlSB_lEEESJ_SK_NS4_8TiledMMAINS4_8MMA_AtomIJNS4_4SM904GMMA30MMA_64x64x32_F32E4M3E4M3_SS_TNILNSO_7ScaleInE1ELSQ_1EEEEEENS4_6LayoutINS5_IJNSA_ILi2EEESB_SB_EEENS5_IJSB_NSA_ILi0EEESW_EEEEENS5_IJNS4_10UnderscoreESZ_SZ_EEEEENS4_13SM90_TMA_LOADENS4_14ComposedLayoutINS4_7SwizzleILi3ELi4ELi3EEENS4_18smem_ptr_flag_bitsILi8EEENST_INS5_IJNSA_ILi8EEESH_EEENS5_IJSH_SB_EEEEEEEvNS4_8identityES12_S1C_vS1D_EENS_8epilogue10collective6detail29Sm90TmaWarpSpecializedAdapterINS1G_15DefaultEpilogueISJ_SK_SK_NS1F_6thread17LinearCombinationISJ_Li1EffLNS1K_9ScaleType4KindE0ELNS_15FloatRoundStyleE2ESJ_EENS1_15EpilogueDefaultEEEEEvvEEEEvNT_6ParamsE)
        /*0014*/ 	.word	0x00000000


	//----- nvinfo : EIATTR_MIN_STACK_SIZE
	.align		4
.L_14:
        /*0018*/ 	.byte	0x04, 0x12
        /*001a*/ 	.short	(.L_16 - .L_15)
	.align		4
.L_15:
        /*001c*/ 	.word	index@(_ZN7cutlass13device_kernelINS_4gemm6kernel13GemmUniversalIN4cute5tupleIJiiiiEEENS1_10collective13CollectiveMmaINS1_37MainloopSm90TmaGmmaWarpSpecializedFP8ILi5ENS5_IJNS4_1CILi1EEESB_SB_EEENS1_35KernelTmaWarpSpecializedCooperativeEEENS5_IJNSA_ILi256EEENSA_ILi64EEENSA_ILi128EEEEEENS_12float_e4m3_tENS5_IJlSB_lEEESJ_SK_NS4_8TiledMMAINS4_8MMA_AtomIJNS4_4SM904GMMA30MMA_64x64x32_F32E4M3E4M3_SS_TNILNSO_7ScaleInE1ELSQ_1EEEEEENS4_6LayoutINS5_IJNSA_ILi2EEESB_SB_EEENS5_IJSB_NSA_ILi0EEESW_EEEEENS5_IJNS4_10UnderscoreESZ_SZ_EEEEENS4_13SM90_TMA_LOADENS4_14ComposedLayoutINS4_7SwizzleILi3ELi4ELi3EEENS4_18smem_ptr_flag_bitsILi8EEENST_INS5_IJNSA_ILi8EEESH_EEENS5_IJSH_SB_EEEEEEEvNS4_8identityES12_S1C_vS1D_EENS_8epilogue10collective6detail29Sm90TmaWarpSpecializedAdapterINS1G_15DefaultEpilogueISJ_SK_SK_NS1F_6thread17LinearCombinationISJ_Li1EffLNS1K_9ScaleType4KindE0ELNS_15FloatRoundStyleE2ESJ_EENS1_15EpilogueDefaultEEEEEvvEEEEvNT_6ParamsE)
        /*0020*/ 	.word	0x00000000
.L_16:


//--------------------- .nv.compat                --------------------------
	.section	.nv.compat,"",@"SHT_CUDA_COMPAT_INFO"
	.align	4
        /*0000*/ 	.byte	0x02, 0x09, 0x01, 0x00, 0x02, 0x02, 0x04, 0x00, 0x02, 0x05, 0x05, 0x00, 0x03, 0x07, 0x01, 0x01
        /*0010*/ 	.byte	0x02, 0x03, 0x01, 0x00, 0x02, 0x06, 0x01, 0x00, 0x04, 0x0b, 0x08, 0x00, 0x00, 0x00, 0x00, 0x00
        /*0020*/ 	.byte	0x00, 0x00, 0x00, 0x00


//--------------------- .nv.info._ZN7cutlass13device_kernelINS_4gemm6kernel13GemmUniversalIN4cute5tupleIJiiiiEEENS1_10collective13CollectiveMmaINS1_37MainloopSm90TmaGmmaWarpSpecializedFP8ILi5ENS5_IJNS4_1CILi1EEESB_SB_EEENS1_35KernelTmaWarpSpecializedCooperativeEEENS5_IJNSA_ILi256EEENSA_ILi64EEENSA_ILi128EEEEEENS_12float_e4m3_tENS5_IJlSB_lEEESJ_SK_NS4_8TiledMMAINS4_8MMA_AtomIJNS4_4SM904GMMA30MMA_64x64x32_F32E4M3E4M3_SS_TNILNSO_7ScaleInE1ELSQ_1EEEEEENS4_6LayoutINS5_IJNSA_ILi2EEESB_SB_EEENS5_IJSB_NSA_ILi0EEESW_EEEEENS5_IJNS4_10UnderscoreESZ_SZ_EEEEENS4_13SM90_TMA_LOADENS4_14ComposedLayoutINS4_7SwizzleILi3ELi4ELi3EEENS4_18smem_ptr_flag_bitsILi8EEENST_INS5_IJNSA_ILi8EEESH_EEENS5_IJSH_SB_EEEEEEEvNS4_8identityES12_S1C_vS1D_EENS_8epilogue10collective6detail29Sm90TmaWarpSpecializedAdapterINS1G_15DefaultEpilogueISJ_SK_SK_NS1F_6thread17LinearCombinationISJ_Li1EffLNS1K_9ScaleType4KindE0ELNS_15FloatRoundStyleE2ESJ_EENS1_15EpilogueDefaultEEEEEvvEEEEvNT_6ParamsE --------------------------
	.section	.nv.info._ZN7cutlass13device_kernelINS_4gemm6kernel13GemmUniversalIN4cute5tupleIJiiiiEEENS1_10collective13CollectiveMmaINS1_37MainloopSm90TmaGmmaWarpSpecializedFP8ILi5ENS5_IJNS4_1CILi1EEESB_SB_EEENS1_35KernelTmaWarpSpecializedCooperativeEEENS5_IJNSA_ILi256EEENSA_ILi64EEENSA_ILi128EEEEEENS_12float_e4m3_tENS5_IJlSB_lEEESJ_SK_NS4_8TiledMMAINS4_8MMA_AtomIJNS4_4SM904GMMA30MMA_64x64x32_F32E4M3E4M3_SS_TNILNSO_7ScaleInE1ELSQ_1EEEEEENS4_6LayoutINS5_IJNSA_ILi2EEESB_SB_EEENS5_IJSB_NSA_ILi0EEESW_EEEEENS5_IJNS4_10UnderscoreESZ_SZ_EEEEENS4_13SM90_TMA_LOADENS4_14ComposedLayoutINS4_7SwizzleILi3ELi4ELi3EEENS4_18smem_ptr_flag_bitsILi8EEENST_INS5_IJNSA_ILi8EEESH_EEENS5_IJSH_SB_EEEEEEEvNS4_8identityES12_S1C_vS1D_EENS_8epilogue10collective6detail29Sm90TmaWarpSpecializedAdapterINS1G_15DefaultEpilogueISJ_SK_SK_NS1F_6thread17LinearCombinationISJ_Li1EffLNS1K_9ScaleType4KindE0ELNS_15FloatRoundStyleE2ESJ_EENS1_15EpilogueDefaultEEEEEvvEEEEvNT_6ParamsE,"",@"SHT_CUDA_INFO"
	.sectionflags	@""
	.align	4


	//----- nvinfo : EIATTR_CUDA_API_VERSION
	.align		4
        /*0000*/ 	.byte	0x04, 0x37
        /*0002*/ 	.short	(.L_18 - .L_17)
.L_17:
        /*0004*/ 	.word	0x00000082


	//----- nvinfo : EIATTR_KPARAM_INFO
	.align		4
.L_18:
        /*0008*/ 	.byte	0x04, 0x17
        /*000a*/ 	.short	(.L_20 - .L_19)
.L_19:
        /*000c*/ 	.word	0x00000000
        /*0010*/ 	.short	0x0000
        /*0012*/ 	.short	0x0070
        /*0014*/ 	.byte	0x00, 0xf0, 0x01, 0x10


	//----- nvinfo : EIATTR_SPARSE_MMA_MASK
	.align		4
.L_20:
        /*0018*/ 	.byte	0x03, 0x50
        /*001a*/ 	.short	0x0000


	//----- nvinfo : EIATTR_MAXREG_COUNT
	.align		4
        /*001c*/ 	.byte	0x03, 0x1b
        /*001e*/ 	.short	0x00a8


	//----- nvinfo : EIATTR_NUM_BARRIERS
	.align		4
        /*0020*/ 	.byte	0x02, 0x4c
        /*0022*/ 	.byte	0x01
	.zero		1


	//----- nvinfo : EIATTR_MERCURY_ISA_VERSION
	.align		4
        /*0024*/ 	.byte	0x03, 0x5f
        /*0026*/ 	.short	0x0101


	//----- nvinfo : EIATTR_INT_WARP_WIDE_INSTR_OFFSETS
	.align		4
        /*0028*/ 	.byte	0x04, 0x31
        /*002a*/ 	.short	(.L_22 - .L_21)


	//   ....[0]....
.L_21:
        /*002c*/ 	.word	0x000003f0


	//   ....[1]....
        /*0030*/ 	.word	0x00000400


	//   ....[2]....
        /*0034*/ 	.word	0x000004f0


	//----- nvinfo : EIATTR_COOP_GROUP_MASK_REGIDS
	.align		4
.L_22:
        /*0038*/ 	.byte	0x04, 0x29
        /*003a*/ 	.short	(.L_24 - .L_23)


	//   ....[0]....
.L_23:
        /*003c*/ 	.word	0xffffffff


	//   ....[1]....
        /*0040*/ 	.word	0xffffffff


	//   ....[2]....
        /*0044*/ 	.word	0xffffffff


	//   ....[3]....
        /*0048*/ 	.word	0xffffffff


	//   ....[4]....
        /*004c*/ 	.word	0xffffffff


	//----- nvinfo : EIATTR_COOP_GROUP_INSTR_OFFSETS
	.align		4
.L_24:
        /*0050*/ 	.byte	0x04, 0x28
        /*0052*/ 	.short	(.L_26 - .L_25)


	//   ....[0]....
.L_25:
        /*0054*/ 	.word	0x00000060


	//   ....[1]....
        /*0058*/ 	.word	0x00000070


	//   ....[2]....
        /*005c*/ 	.word	0x00000130


	//   ....[3]....
        /*0060*/ 	.word	0x000002e0


	//   ....[4]....
        /*0064*/ 	.word	0x00000fe0


	//----- nvinfo : EIATTR_REG_RECONFIG
	.align		4
.L_26:
        /*0068*/ 	.byte	0x01, 0x54
	.zero		2


	//----- nvinfo : EIATTR_MBARRIER_INSTR_OFFSETS
	.align		4
        /*006c*/ 	.byte	0x04, 0x39
        /*006e*/ 	.short	(.L_28 - .L_27)


	//   ....[0]....
.L_27:
        /*0070*/ 	.word	0x00000230
        /*0074*/ 	.word	0x000000ff
        /*0078*/ 	.word	0x00000000
        /*007c*/ 	.short	0x0100
        /*007e*/ 	.byte	0x08
	.zero		1


	//   ....[1]....
        /*0080*/ 	.word	0x00000240
        /*0084*/ 	.word	0x000000ff
        /*0088*/ 	.word	0x00000028
        /*008c*/ 	.short	0x0100
        /*008e*/ 	.byte	0x08
	.zero		1


	//   ....[2]....
        /*0090*/ 	.word	0x00000250
        /*0094*/ 	.word	0x000000ff
        /*0098*/ 	.word	0x00000008
        /*009c*/ 	.short	0x0100
        /*009e*/ 	.byte	0x08
	.zero		1


	//   ....[3]....
        /*00a0*/ 	.word	0x00000260
        /*00a4*/ 	.word	0x000000ff
        /*00a8*/ 	.word	0x00000030
        /*00ac*/ 	.short	0x0100
        /*00ae*/ 	.byte	0x08
	.zero		1


	//   ....[4]....
        /*00b0*/ 	.word	0x00000270
        /*00b4*/ 	.word	0x000000ff
        /*00b8*/ 	.word	0x00000010
        /*00bc*/ 	.short	0x0100
        /*00be*/ 	.byte	0x08
	.zero		1


	//   ....[5]....
        /*00c0*/ 	.word	0x00000280
        /*00c4*/ 	.word	0x000000ff
        /*00c8*/ 	.word	0x00000038
        /*00cc*/ 	.short	0x0100
        /*00ce*/ 	.byte	0x08
	.zero		1


	//   ....[6]....
        /*00d0*/ 	.word	0x00000290
        /*00d4*/ 	.word	0x000000ff
        /*00d8*/ 	.word	0x00000018
        /*00dc*/ 	.short	0x0100
        /*00de*/ 	.byte	0x08
	.zero		1


	//   ....[7]....
        /*00e0*/ 	.word	0x000002a0
        /*00e4*/ 	.word	0x000000ff
        /*00e8*/ 	.word	0x00000040
        /*00ec*/ 	.short	0x0100
        /*00ee*/ 	.byte	0x08
	.zero		1


	//   ....[8]....
        /*00f0*/ 	.word	0x000002b0
        /*00f4*/ 	.word	0x000000ff
        /*00f8*/ 	.word	0x00000020
        /*00fc*/ 	.short	0x0100
        /*00fe*/ 	.byte	0x08
	.zero		1


	//   ....[9]....
        /*0100*/ 	.word	0x000002c0
        /*0104*/ 	.word	0x000000ff
        /*0108*/ 	.word	0x00000048
        /*010c*/ 	.short	0x0100
        /*010e*/ 	.byte	0x08
	.zero		1


	//   ....[10]....
        /*0110*/ 	.word	0x00000540
        /*0114*/ 	.word	0x000000ff
        /*0118*/ 	.word	0x00000060
        /*011c*/ 	.short	0x0100
        /*011e*/ 	.byte	0x06
	.zero		1


	//   ....[11]....
        /*0120*/ 	.word	0x000005a0
        /*0124*/ 	.word	0x000000ff
        /*0128*/ 	.word	0x00000068
        /*012c*/ 	.short	0x0100
        /*012e*/ 	.byte	0x06
	.zero		1


	//   ....[12]....
        /*0130*/ 	.word	0x00001510
        /*0134*/ 	.word	0x000000ff
        /*0138*/ 	.word	0x00000000
        /*013c*/ 	.short	0x010a
        /*013e*/ 	.byte	0x06
	.zero		1


	//   ....[13]....
        /*0140*/ 	.word	0x00001550
        /*0144*/ 	.word	0x000000ff
        /*0148*/ 	.word	0x00000000
        /*014c*/ 	.short	0x010a
        /*014e*/ 	.byte	0x06
	.zero		1


	//   ....[14]....
        /*0150*/ 	.word	0x00002040
        /*0154*/ 	.word	0x000000ff
        /*0158*/ 	.word	0x00000000
        /*015c*/ 	.short	0x010a
        /*015e*/ 	.byte	0x0e
	.zero		1


	//   ....[15]....
        /*0160*/ 	.word	0x00002080
        /*0164*/ 	.word	0x000000ff
        /*0168*/ 	.word	0x00000000
        /*016c*/ 	.short	0x010a
        /*016e*/ 	.byte	0x0e
	.zero		1


	//   ....[16]....
        /*0170*/ 	.word	0x00002870
        /*0174*/ 	.word	0x000000ff
        /*0178*/ 	.word	0x00000000
        /*017c*/ 	.short	0x0101
        /*017e*/ 	.byte	0x08
	.zero		1


	//   ....[17]....
        /*0180*/ 	.word	0x00002ec0
        /*0184*/ 	.word	0x000000ff
        /*0188*/ 	.word	0x00000000
        /*018c*/ 	.short	0x0101
        /*018e*/ 	.byte	0x08
	.zero		1


	//   ....[18]....
        /*0190*/ 	.word	0x000089d0
        /*0194*/ 	.word	0x00000013
        /*0198*/ 	.word	0x00000028
        /*019c*/ 	.short	0x010a
        /*019e*/ 	.byte	0x3f
	.zero		1


	//   ....[19]....
        /*01a0*/ 	.word	0x00008d70
        /*01a4*/ 	.word	0x00000008
        /*01a8*/ 	.word	0x00000068
        /*01ac*/ 	.short	0x0101
        /*01ae*/ 	.byte	0x3f
	.zero		1


	//   ....[20]....
        /*01b0*/ 	.word	0x00009480
        /*01b4*/ 	.word	0x00000006
        /*01b8*/ 	.word	0x00000000
        /*01bc*/ 	.short	0x010a
        /*01be*/ 	.byte	0x3f
	.zero		1


	//   ....[21]....
        /*01c0*/ 	.word	0x00009500
        /*01c4*/ 	.word	0x00000007
        /*01c8*/ 	.word	0x00000000
        /*01cc*/ 	.short	0x010a
        /*01ce*/ 	.byte	0x3f
	.zero		1


	//   ....[22]....
        /*01d0*/ 	.word	0x00009590
        /*01d4*/ 	.word	0x0000000a
        /*01d8*/ 	.word	0x00000000
        /*01dc*/ 	.short	0x010a
        /*01de*/ 	.byte	0x3f
	.zero		1


	//   ....[23]....
        /*01e0*/ 	.word	0x00009620
        /*01e4*/ 	.word	0x0000000b
        /*01e8*/ 	.word	0x00000000
        /*01ec*/ 	.short	0x010a
        /*01ee*/ 	.byte	0x3f
	.zero		1


	//   ....[24]....
        /*01f0*/ 	.word	0x000096b0
        /*01f4*/ 	.word	0x00000003
        /*01f8*/ 	.word	0x00000000
        /*01fc*/ 	.short	0x010a
        /*01fe*/ 	.byte	0x3f
	.zero		1


	//   ....[25]....
        /*0200*/ 	.word	0x00009720
        /*0204*/ 	.word	0x0000000b
        /*0208*/ 	.word	0x00000000
        /*020c*/ 	.short	0x010a
        /*020e*/ 	.byte	0x3f
	.zero		1


	//   ....[26]....
        /*0210*/ 	.word	0x00009780
        /*0214*/ 	.word	0x0000000c
        /*0218*/ 	.word	0x00000000
        /*021c*/ 	.short	0x010a
        /*021e*/ 	.byte	0x3f
	.zero		1


	//   ....[27]....
        /*0220*/ 	.word	0x00009850
        /*0224*/ 	.word	0x00000013
        /*0228*/ 	.word	0x00000028
        /*022c*/ 	.short	0x010a
        /*022e*/ 	.byte	0x3f
	.zero		1


	//   ....[28]....
        /*0230*/ 	.word	0x00009930
        /*0234*/ 	.word	0x00000006
        /*0238*/ 	.word	0x00000000
        /*023c*/ 	.short	0x010a
        /*023e*/ 	.byte	0x3f
	.zero		1


	//   ....[29]....
        /*0240*/ 	.word	0x00009980
        /*0244*/ 	.word	0x00000007
        /*0248*/ 	.word	0x00000000
        /*024c*/ 	.short	0x010a
        /*024e*/ 	.byte	0x3f
	.zero		1


	//   ....[30]....
        /*0250*/ 	.word	0x000099d0
        /*0254*/ 	.word	0x0000000a
        /*0258*/ 	.word	0x00000000
        /*025c*/ 	.short	0x010a
        /*025e*/ 	.byte	0x3f
	.zero		1


	//   ....[31]....
        /*0260*/ 	.word	0x00009a20
        /*0264*/ 	.word	0x0000000b
        /*0268*/ 	.word	0x00000000
        /*026c*/ 	.short	0x010a
        /*026e*/ 	.byte	0x3f
	.zero		1


	//----- nvinfo : EIATTR_NUM_MBARRIERS
	.align		4
.L_28:
        /*0270*/ 	.byte	0x03, 0x38
        /*0272*/ 	.short	0x000c


	//----- nvinfo : EIATTR_EXIT_INSTR_OFFSETS
	.align		4
        /*0274*/ 	.byte	0x04, 0x1c
        /*0276*/ 	.short	(.L_30 - .L_29)


	//   ....[0]....
.L_29:
        /*0278*/ 	.word	0x000005f0


	//   ....[1]....
        /*027c*/ 	.word	0x00000eb0


	//   ....[2]....
        /*0280*/ 	.word	0x00008040


	//   ....[3]....
        /*0284*/ 	.word	0x00008670


	//   ....[4]....
        /*0288*/ 	.word	0x00009700


	//----- nvinfo : EIATTR_MAX_THREADS
	.align		4
.L_30:
        /*028c*/ 	.byte	0x04, 0x05
        /*028e*/ 	.short	(.L_32 - .L_31)
.L_31:
        /*0290*/ 	.word	0x00000180
        /*0294*/ 	.word	0x00000001
        /*0298*/ 	.word	0x00000001


	//----- nvinfo : EIATTR_CRS_STACK_SIZE
	.align		4
.L_32:
        /*029c*/ 	.byte	0x04, 0x1e
        /*029e*/ 	.short	(.L_34 - .L_33)
.L_33:
        /*02a0*/ 	.word	0x00000000


	//----- nvinfo : EIATTR_CBANK_PARAM_SIZE
	.align		4
.L_34:
        /*02a4*/ 	.byte	0x03, 0x19
        /*02a6*/ 	.short	0x0470


	//----- nvinfo : EIATTR_PARAM_CBANK
	.align		4
        /*02a8*/ 	.byte	0x04, 0x0a
        /*02aa*/ 	.short	(.L_36 - .L_35)
	.align		4
.L_35:
        /*02ac*/ 	.word	index@(.nv.constant0._ZN7cutlass13device_kernelINS_4gemm6kernel13GemmUniversalIN4cute5tupleIJiiiiEEENS1_10collective13CollectiveMmaINS1_37MainloopSm90TmaGmmaWarpSpecializedFP8ILi5ENS5_IJNS4_1CILi1EEESB_SB_EEENS1_35KernelTmaWarpSpecializedCooperativeEEENS5_IJNSA_ILi256EEENSA_ILi64EEENSA_ILi128EEEEEENS_12float_e4m3_tENS5_IJlSB_lEEESJ_SK_NS4_8TiledMMAINS4_8MMA_AtomIJNS4_4SM904GMMA30MMA_64x64x32_F32E4M3E4M3_SS_TNILNSO_7ScaleInE1ELSQ_1EEEEEENS4_6LayoutINS5_IJNSA_ILi2EEESB_SB_EEENS5_IJSB_NSA_ILi0EEESW_EEEEENS5_IJNS4_10UnderscoreESZ_SZ_EEEEENS4_13SM90_TMA_LOADENS4_14ComposedLayoutINS4_7SwizzleILi3ELi4ELi3EEENS4_18smem_ptr_flag_bitsILi8EEENST_INS5_IJNSA_ILi8EEESH_EEENS5_IJSH_SB_EEEEEEEvNS4_8identityES12_S1C_vS1D_EENS_8epilogue10collective6detail29Sm90TmaWarpSpecializedAdapterINS1G_15DefaultEpilogueISJ_SK_SK_NS1F_6thread17LinearCombinationISJ_Li1EffLNS1K_9ScaleType4KindE0ELNS_15FloatRoundStyleE2ESJ_EENS1_15EpilogueDefaultEEEEEvvEEEEvNT_6ParamsE)
        /*02b0*/ 	.short	0x0210
        /*02b2*/ 	.short	0x0470


	//----- nvinfo : EIATTR_SW_WAR
	.align		4
.L_36:
        /*02b4*/ 	.byte	0x04, 0x36
        /*02b6*/ 	.short	(.L_38 - .L_37)
.L_37:
        /*02b8*/ 	.word	0x00000008
.L_38:


//--------------------- .nv.callgraph             --------------------------
	.section	.nv.callgraph,"",@"SHT_CUDA_CALLGRAPH"
	.align	4
	.sectionentsize	8
	.align		4
        /*0000*/ 	.word	0x00000000
	.align		4
        /*0004*/ 	.word	0xffffffff
	.align		4
        /*0008*/ 	.word	0x00000000
	.align		4
        /*000c*/ 	.word	0xfffffffe
	.align		4
        /*0010*/ 	.word	0x00000000
	.align		4
        /*0014*/ 	.word	0xfffffffd
	.align		4
        /*0018*/ 	.word	0x00000000
	.align		4
        /*001c*/ 	.word	0xfffffffc


//--------------------- .nv.constant4             --------------------------
	.section	.nv.constant4,"a",@progbits
	.align	8
	.align		8
.nv.constant4:
        /*0000*/ 	.dword	_ZN40_INTERNAL_43085c6b_4_k_cu_453f1dec_213634cuda3std3__45__cpo5beginE
	.align		8
        /*0008*/ 	.dword	_ZN40_INTERNAL_43085c6b_4_k_cu_453f1dec_213634cuda3std3__45__cpo3endE
	.align		8
        /*0010*/ 	.dword	_ZN40_INTERNAL_43085c6b_4_k_cu_453f1dec_213634cuda3std3__45__cpo6cbeginE
	.align		8
        /*0018*/ 	.dword	_ZN40_INTERNAL_43085c6b_4_k_cu_453f1dec_213634cuda3std3__45__cpo4cendE
	.align		8
        /*0020*/ 	.dword	_ZN40_INTERNAL_43085c6b_4_k_cu_453f1dec_213634cuda3std3__442_GLOBAL__N__43085c6b_4_k_cu_453f1dec_213636ignoreE
	.align		8
        /*0028*/ 	.dword	_ZN40_INTERNAL_43085c6b_4_k_cu_453f1dec_213634cuda3std3__419piecewise_constructE
	.align		8
        /*0030*/ 	.dword	_ZN40_INTERNAL_43085c6b_4_k_cu_453f1dec_213634cuda3std3__48in_placeE
	.align		8
        /*0038*/ 	.dword	_ZN40_INTERNAL_43085c6b_4_k_cu_453f1dec_213634cuda3std6ranges3__45__cpo4swapE
	.align		8
        /*0040*/ 	.dword	_ZN40_INTERNAL_43085c6b_4_k_cu_453f1dec_213634cuda3std6ranges3__45__cpo9iter_moveE
	.align		8
        /*0048*/ 	.dword	_ZN40_INTERNAL_43085c6b_4_k_cu_453f1dec_213634cute7productE
	.align		8
        /*0050*/ 	.dword	_ZN40_INTERNAL_43085c6b_4_k_cu_453f1dec_213634cute1_E


//--------------------- .text._ZN7cutlass13device_kernelINS_4gemm6kernel13GemmUniversalIN4cute5tupleIJiiiiEEENS1_10collective13CollectiveMmaINS1_37MainloopSm90TmaGmmaWarpSpecializedFP8ILi5ENS5_IJNS4_1CILi1EEESB_SB_EEENS1_35KernelTmaWarpSpecializedCooperativeEEENS5_IJNSA_ILi256EEENSA_ILi64EEENSA_ILi128EEEEEENS_12float_e4m3_tENS5_IJlSB_lEEESJ_SK_NS4_8TiledMMAINS4_8MMA_AtomIJNS4_4SM904GMMA30MMA_64x64x32_F32E4M3E4M3_SS_TNILNSO_7ScaleInE1ELSQ_1EEEEEENS4_6LayoutINS5_IJNSA_ILi2EEESB_SB_EEENS5_IJSB_NSA_ILi0EEESW_EEEEENS5_IJNS4_10UnderscoreESZ_SZ_EEEEENS4_13SM90_TMA_LOADENS4_14ComposedLayoutINS4_7SwizzleILi3ELi4ELi3EEENS4_18smem_ptr_flag_bitsILi8EEENST_INS5_IJNSA_ILi8EEESH_EEENS5_IJSH_SB_EEEEEEEvNS4_8identityES12_S1C_vS1D_EENS_8epilogue10collective6detail29Sm90TmaWarpSpecializedAdapterINS1G_15DefaultEpilogueISJ_SK_SK_NS1F_6thread17LinearCombinationISJ_Li1EffLNS1K_9ScaleType4KindE0ELNS_15FloatRoundStyleE2ESJ_EENS1_15EpilogueDefaultEEEEEvvEEEEvNT_6ParamsE --------------------------
	.section	.text._ZN7cutlass13device_kernelINS_4gemm6kernel13GemmUniversalIN4cute5tupleIJiiiiEEENS1_10collective13CollectiveMmaINS1_37MainloopSm90TmaGmmaWarpSpecializedFP8ILi5ENS5_IJNS4_1CILi1EEESB_SB_EEENS1_35KernelTmaWarpSpecializedCooperativeEEENS5_IJNSA_ILi256EEENSA_ILi64EEENSA_ILi128EEEEEENS_12float_e4m3_tENS5_IJlSB_lEEESJ_SK_NS4_8TiledMMAINS4_8MMA_AtomIJNS4_4SM904GMMA30MMA_64x64x32_F32E4M3E4M3_SS_TNILNSO_7ScaleInE1ELSQ_1EEEEEENS4_6LayoutINS5_IJNSA_ILi2EEESB_SB_EEENS5_IJSB_NSA_ILi0EEESW_EEEEENS5_IJNS4_10UnderscoreESZ_SZ_EEEEENS4_13SM90_TMA_LOADENS4_14ComposedLayoutINS4_7SwizzleILi3ELi4ELi3EEENS4_18smem_ptr_flag_bitsILi8EEENST_INS5_IJNSA_ILi8EEESH_EEENS5_IJSH_SB_EEEEEEEvNS4_8identityES12_S1C_vS1D_EENS_8epilogue10collective6detail29Sm90TmaWarpSpecializedAdapterINS1G_15DefaultEpilogueISJ_SK_SK_NS1F_6thread17LinearCombinationISJ_Li1EffLNS1K_9ScaleType4KindE0ELNS_15FloatRoundStyleE2ESJ_EENS1_15EpilogueDefaultEEEEEvvEEEEvNT_6ParamsE,"ax",@progbits
	.align	128
.text._ZN7cutlass13device_kernelINS_4gemm6kernel13GemmUniversalIN4cute5tupleIJiiiiEEENS1_10collective13CollectiveMmaINS1_37MainloopSm90TmaGmmaWarpSpecializedFP8ILi5ENS5_IJNS4_1CILi1EEESB_SB_EEENS1_35KernelTmaWarpSpecializedCooperativeEEENS5_IJNSA_ILi256EEENSA_ILi64EEENSA_ILi128EEEEEENS_12float_e4m3_tENS5_IJlSB_lEEESJ_SK_NS4_8TiledMMAINS4_8MMA_AtomIJNS4_4SM904GMMA30MMA_64x64x32_F32E4M3E4M3_SS_TNILNSO_7ScaleInE1ELSQ_1EEEEEENS4_6LayoutINS5_IJNSA_ILi2EEESB_SB_EEENS5_IJSB_NSA_ILi0EEESW_EEEEENS5_IJNS4_10UnderscoreESZ_SZ_EEEEENS4_13SM90_TMA_LOADENS4_14ComposedLayoutINS4_7SwizzleILi3ELi4ELi3EEENS4_18smem_ptr_flag_bitsILi8EEENST_INS5_IJNSA_ILi8EEESH_EEENS5_IJSH_SB_EEEEEEEvNS4_8identityES12_S1C_vS1D_EENS_8epilogue10collective6detail29Sm90TmaWarpSpecializedAdapterINS1G_15DefaultEpilogueISJ_SK_SK_NS1F_6thread17LinearCombinationISJ_Li1EffLNS1K_9ScaleType4KindE0ELNS_15FloatRoundStyleE2ESJ_EENS1_15EpilogueDefaultEEEEEvvEEEEvNT_6ParamsE:
        .type           _ZN7cutlass13device_kernelINS_4gemm6kernel13GemmUniversalIN4cute5tupleIJiiiiEEENS1_10collective13CollectiveMmaINS1_37MainloopSm90TmaGmmaWarpSpecializedFP8ILi5ENS5_IJNS4_1CILi1EEESB_SB_EEENS1_35KernelTmaWarpSpecializedCooperativeEEENS5_IJNSA_ILi256EEENSA_ILi64EEENSA_ILi128EEEEEENS_12float_e4m3_tENS5_IJlSB_lEEESJ_SK_NS4_8TiledMMAINS4_8MMA_AtomIJNS4_4SM904GMMA30MMA_64x64x32_F32E4M3E4M3_SS_TNILNSO_7ScaleInE1ELSQ_1EEEEEENS4_6LayoutINS5_IJNSA_ILi2EEESB_SB_EEENS5_IJSB_NSA_ILi0EEESW_EEEEENS5_IJNS4_10UnderscoreESZ_SZ_EEEEENS4_13SM90_TMA_LOADENS4_14ComposedLayoutINS4_7SwizzleILi3ELi4ELi3EEENS4_18smem_ptr_flag_bitsILi8EEENST_INS5_IJNSA_ILi8EEESH_EEENS5_IJSH_SB_EEEEEEEvNS4_8identityES12_S1C_vS1D_EENS_8epilogue10collective6detail29Sm90TmaWarpSpecializedAdapterINS1G_15DefaultEpilogueISJ_SK_SK_NS1F_6thread17LinearCombinationISJ_Li1EffLNS1K_9ScaleType4KindE0ELNS_15FloatRoundStyleE2ESJ_EENS1_15EpilogueDefaultEEEEEvvEEEEvNT_6ParamsE,@function
        .size           _ZN7cutlass13device_kernelINS_4gemm6kernel13GemmUniversalIN4cute5tupleIJiiiiEEENS1_10collective13CollectiveMmaINS1_37MainloopSm90TmaGmmaWarpSpecializedFP8ILi5ENS5_IJNS4_1CILi1EEESB_SB_EEENS1_35KernelTmaWarpSpecializedCooperativeEEENS5_IJNSA_ILi256EEENSA_ILi64EEENSA_ILi128EEEEEENS_12float_e4m3_tENS5_IJlSB_lEEESJ_SK_NS4_8TiledMMAINS4_8MMA_AtomIJNS4_4SM904GMMA30MMA_64x64x32_F32E4M3E4M3_SS_TNILNSO_7ScaleInE1ELSQ_1EEEEEENS4_6LayoutINS5_IJNSA_ILi2EEESB_SB_EEENS5_IJSB_NSA_ILi0EEESW_EEEEENS5_IJNS4_10UnderscoreESZ_SZ_EEEEENS4_13SM90_TMA_LOADENS4_14ComposedLayoutINS4_7SwizzleILi3ELi4ELi3EEENS4_18smem_ptr_flag_bitsILi8EEENST_INS5_IJNSA_ILi8EEESH_EEENS5_IJSH_SB_EEEEEEEvNS4_8identityES12_S1C_vS1D_EENS_8epilogue10collective6detail29Sm90TmaWarpSpecializedAdapterINS1G_15DefaultEpilogueISJ_SK_SK_NS1F_6thread17LinearCombinationISJ_Li1EffLNS1K_9ScaleType4KindE0ELNS_15FloatRoundStyleE2ESJ_EENS1_15EpilogueDefaultEEEEEvvEEEEvNT_6ParamsE,(.L_x_203 - _ZN7cutlass13device_kernelINS_4gemm6kernel13GemmUniversalIN4cute5tupleIJiiiiEEENS1_10collective13CollectiveMmaINS1_37MainloopSm90TmaGmmaWarpSpecializedFP8ILi5ENS5_IJNS4_1CILi1EEESB_SB_EEENS1_35KernelTmaWarpSpecializedCooperativeEEENS5_IJNSA_ILi256EEENSA_ILi64EEENSA_ILi128EEEEEENS_12float_e4m3_tENS5_IJlSB_lEEESJ_SK_NS4_8TiledMMAINS4_8MMA_AtomIJNS4_4SM904GMMA30MMA_64x64x32_F32E4M3E4M3_SS_TNILNSO_7ScaleInE1ELSQ_1EEEEEENS4_6LayoutINS5_IJNSA_ILi2EEESB_SB_EEENS5_IJSB_NSA_ILi0EEESW_EEEEENS5_IJNS4_10UnderscoreESZ_SZ_EEEEENS4_13SM90_TMA_LOADENS4_14ComposedLayoutINS4_7SwizzleILi3ELi4ELi3EEENS4_18smem_ptr_flag_bitsILi8EEENST_INS5_IJNSA_ILi8EEESH_EEENS5_IJSH_SB_EEEEEEEvNS4_8identityES12_S1C_vS1D_EENS_8epilogue10collective6detail29Sm90TmaWarpSpecializedAdapterINS1G_15DefaultEpilogueISJ_SK_SK_NS1F_6thread17LinearCombinationISJ_Li1EffLNS1K_9ScaleType4KindE0ELNS_15FloatRoundStyleE2ESJ_EENS1_15EpilogueDefaultEEEEEvvEEEEvNT_6ParamsE)
        .other          _ZN7cutlass13device_kernelINS_4gemm6kernel13GemmUniversalIN4cute5tupleIJiiiiEEENS1_10collective13CollectiveMmaINS1_37MainloopSm90TmaGmmaWarpSpecializedFP8ILi5ENS5_IJNS4_1CILi1EEESB_SB_EEENS1_35KernelTmaWarpSpecializedCooperativeEEENS5_IJNSA_ILi256EEENSA_ILi64EEENSA_ILi128EEEEEENS_12float_e4m3_tENS5_IJlSB_lEEESJ_SK_NS4_8TiledMMAINS4_8MMA_AtomIJNS4_4SM904GMMA30MMA_64x64x32_F32E4M3E4M3_SS_TNILNSO_7ScaleInE1ELSQ_1EEEEEENS4_6LayoutINS5_IJNSA_ILi2EEESB_SB_EEENS5_IJSB_NSA_ILi0EEESW_EEEEENS5_IJNS4_10UnderscoreESZ_SZ_EEEEENS4_13SM90_TMA_LOADENS4_14ComposedLayoutINS4_7SwizzleILi3ELi4ELi3EEENS4_18smem_ptr_flag_bitsILi8EEENST_INS5_IJNSA_ILi8EEESH_EEENS5_IJSH_SB_EEEEEEEvNS4_8identityES12_S1C_vS1D_EENS_8epilogue10collective6detail29Sm90TmaWarpSpecializedAdapterINS1G_15DefaultEpilogueISJ_SK_SK_NS1F_6thread17LinearCombinationISJ_Li1EffLNS1K_9ScaleType4KindE0ELNS_15FloatRoundStyleE2ESJ_EENS1_15EpilogueDefaultEEEEEvvEEEEvNT_6ParamsE,@"STO_CUDA_ENTRY STV_DEFAULT"
_ZN7cutlass13device_kernelINS_4gemm6kernel13GemmUniversalIN4cute5tupleIJiiiiEEENS1_10collective13CollectiveMmaINS1_37MainloopSm90TmaGmmaWarpSpecializedFP8ILi5ENS5_IJNS4_1CILi1EEESB_SB_EEENS1_35KernelTmaWarpSpecializedCooperativeEEENS5_IJNSA_ILi256EEENSA_ILi64EEENSA_ILi128EEEEEENS_12float_e4m3_tENS5_IJlSB_lEEESJ_SK_NS4_8TiledMMAINS4_8MMA_AtomIJNS4_4SM904GMMA30MMA_64x64x32_F32E4M3E4M3_SS_TNILNSO_7ScaleInE1ELSQ_1EEEEEENS4_6LayoutINS5_IJNSA_ILi2EEESB_SB_EEENS5_IJSB_NSA_ILi0EEESW_EEEEENS5_IJNS4_10UnderscoreESZ_SZ_EEEEENS4_13SM90_TMA_LOADENS4_14ComposedLayoutINS4_7SwizzleILi3ELi4ELi3EEENS4_18smem_ptr_flag_bitsILi8EEENST_INS5_IJNSA_ILi8EEESH_EEENS5_IJSH_SB_EEEEEEEvNS4_8identityES12_S1C_vS1D_EENS_8epilogue10collective6detail29Sm90TmaWarpSpecializedAdapterINS1G_15DefaultEpilogueISJ_SK_SK_NS1F_6thread17LinearCombinationISJ_Li1EffLNS1K_9ScaleType4KindE0ELNS_15FloatRoundStyleE2ESJ_EENS1_15EpilogueDefaultEEEEEvvEEEEvNT_6ParamsE:
[----:B------:R-:W-:Y:S01]  /*0000*/  LDC R1, c[0x0][0x28] ;  /* 0x00000a00ff017b82 */ /* 0x000fe20000000800 */
[----:B------:R-:W0:Y:S01]  /*0010*/  S2R R0, SR_TID.X ;  /* 0x0000000000007919 */ /* 0x000e220000002100 */
[----:B------:R-:W-:Y:S01]  /*0020*/  ELECT P0, URZ, PT ;  /* 0x00000000003f782f */ /* 0x000fe20003800000 */
[----:B------:R-:W-:Y:S01]  /*0030*/  BSSY B0, `(.L_x_0) ;  /* 0x000000f000007945 */ /* 0x000fe20003800000 */
[--C-:B0-----:R-:W-:Y:S02]  /*0040*/  SHF.R.U32.HI R2, RZ, 0x5, R0.reuse ;  /* 0x00000005ff027819 */ /* 0x101fe40000011600 */
[----:B------:R-:W-:-:S03]  /*0050*/  SHF.R.U32.HI R3, RZ, 0x7, R0 ;  /* 0x00000007ff037819 */ /* 0x000fc60000011600 */
[----:B------:R-:W0:Y:S04]  /*0060*/  SHFL.IDX PT, R5, R2, RZ, 0x1f ;  /* 0x00001fff02057589 */ /* 0x000e2800000e0000 */
[----:B------:R1:W2:Y:S01]  /*0070*/  SHFL.IDX PT, R6, R3, RZ, 0x1f ;  /* 0x00001fff03067589 */ /* 0x0002a200000e0000 */
[----:B0-----:R-:W-:-:S13]  /*0080*/  ISETP.NE.OR P0, PT, R5, RZ, !P0 ;  /* 0x000000ff0500720c */ /* 0x001fda0004705670 */
[----:B-12---:R-:W-:Y:S05]  /*0090*/  @P0 BRA `(.L_x_1) ;  /* 0x0000000000200947 */ /* 0x006fea0003800000 */
[----:B------:R-:W-:Y:S02]  /*00a0*/  ULDC.64 UR4, c[0x0][0x198] ;  /* 0x0000660000047ab9 */ /* 0x000fe40000000a00 */
[----:B------:R-:W-:Y:S02]  /*00b0*/  UIADD3 UR6, UP0, UR4, 0xf0, URZ ;  /* 0x000000f004067890 */ /* 0x000fe4000ff1e03f */
[----:B------:R-:W-:Y:S02]  /*00c0*/  UIADD3 UR4, UP1, UR4, 0x1f0, URZ ;  /* 0x000001f004047890 */ /* 0x000fe4000ff3e03f */
[----:B------:R-:W-:Y:S02]  /*00d0*/  UIADD3.X UR7, URZ, UR5, URZ, UP0, !UPT ;  /* 0x000000053f077290 */ /* 0x000fe400087fe43f */
[----:B------:R-:W-:-:S07]  /*00e0*/  UIADD3.X UR5, URZ, UR5, URZ, UP1, !UPT ;  /* 0x000000053f057290 */ /* 0x000fce0008ffe43f */
[----:B------:R0:W-:Y:S02]  /*00f0*/  UTMACCTL.PF [UR6] ;  /* 0x00000000060079b9 */ /* 0x0001e40008040000 */
[----:B------:R0:W-:Y:S02]  /*0100*/  UTMACCTL.PF [UR4] ;  /* 0x00000000040079b9 */ /* 0x0001e40008040000 */
[----:B0-----:R-:W-:Y:S01]  /*0110*/  NOP ;  /* 0x0000000000007918 */ /* 0x001fe20000000000 */
.L_x_1:
[----:B------:R-:W-:Y:S05]  /*0120*/  BSYNC B0 ;  /* 0x0000000000007941 */ /* 0x000fea0003800000 */
.L_x_0:
[----:B------:R-:W0:Y:S02]  /*0130*/  SHFL.IDX PT, R3, R2, RZ, 0x1f ;  /* 0x00001fff02037589 */ /* 0x000e2400000e0000 */
[----:B0-----:R-:W-:-:S13]  /*0140*/  ISETP.NE.AND P0, PT, R3, RZ, PT ;  /* 0x000000ff0300720c */ /* 0x001fda0003f05270 */
[----:B------:R-:W-:Y:S05]  /*0150*/  @P0 BRA `(.L_x_2) ;  /* 0x0000000000600947 */ /* 0x000fea0003800000 */
[----:B------:R-:W0:Y:S01]  /*0160*/  S2UR UR8, SR_CgaCtaId ;  /* 0x00000000000879c3 */ /* 0x000e220000008800 */
[----:B------:R-:W-:Y:S01]  /*0170*/  UMOV UR4, 0x400 ;  /* 0x0000040000047882 */ /* 0x000fe20000000000 */
[----:B------:R-:W-:Y:S01]  /*0180*/  UMOV UR5, 0x1 ;  /* 0x0000000100057882 */ /* 0x000fe20000000000 */
[----:B------:R-:W-:Y:S01]  /*0190*/  UMOV UR6, 0x100 ;  /* 0x0000010000067882 */ /* 0x000fe20000000000 */
[----:B------:R-:W-:Y:S01]  /*01a0*/  ELECT P0, URZ, PT ;  /* 0x00000000003f782f */ /* 0x000fe20003800000 */
[----:B------:R-:W-:-:S04]  /*01b0*/  UIADD3 UR6, -UR6, 0x100000, URZ ;  /* 0x0010000006067890 */ /* 0x000fc8000fffe13f */
[----:B------:R-:W-:Y:S02]  /*01c0*/  USHF.L.U32 UR7, UR6, 0xb, URZ ;  /* 0x0000000b06077899 */ /* 0x000fe4000800063f */
[----:B------:R-:W-:Y:S02]  /*01d0*/  USHF.L.U32 UR6, UR6, 0x1, URZ ;  /* 0x0000000106067899 */ /* 0x000fe4000800063f */
[----:B0-----:R-:W-:Y:S02]  /*01e0*/  ULEA UR8, UR8, UR4, 0x18 ;  /* 0x0000000408087291 */ /* 0x001fe4000f8ec03f */
[----:B------:R-:W-:-:S04]  /*01f0*/  UIADD3 UR4, -UR5, 0x100000, URZ ;  /* 0x0010000005047890 */ /* 0x000fc8000fffe13f */
[----:B------:R-:W-:Y:S02]  /*0200*/  USHF.L.U32 UR5, UR4, 0xb, URZ ;  /* 0x0000000b04057899 */ /* 0x000fe4000800063f */
[----:B------:R-:W-:Y:S01]  /*0210*/  USHF.L.U32 UR4, UR4, 0x1, URZ ;  /* 0x0000000104047899 */ /* 0x000fe2000800063f */
[----:B------:R-:W0:Y:S11]  /*0220*/  FENCE.VIEW.ASYNC.S ;  /* 0x00000000000073c6 */ /* 0x000e360000000000 */
[----:B0-----:R0:W1:Y:S01]  /*0230*/  SYNCS.EXCH.64 URZ, [UR8], UR4 ;  /* 0x00000004083f75b2 */ /* 0x0010620008000100 */
[----:B------:R0:W2:Y:S01]  /*0240*/  SYNCS.EXCH.64 URZ, [UR8+0x28], UR6 ;  /* 0x00002806083f75b2 */ /* 0x0000a20008000100 */
[----:B------:R0:W3:Y:S01]  /*0250*/  SYNCS.EXCH.64 URZ, [UR8+0x8], UR4 ;  /* 0x00000804083f75b2 */ /* 0x0000e20008000100 */
[----:B------:R0:W4:Y:S01]  /*0260*/  SYNCS.EXCH.64 URZ, [UR8+0x30], UR6 ;  /* 0x00003006083f75b2 */ /* 0x0001220008000100 */
[----:B------:R0:W0:Y:S01]  /*0270*/  SYNCS.EXCH.64 URZ, [UR8+0x10], UR4 ;  /* 0x00001004083f75b2 */ /* 0x0000220008000100 */
[----:B------:R0:W0:Y:S01]  /*0280*/  SYNCS.EXCH.64 URZ, [UR8+0x38], UR6 ;  /* 0x00003806083f75b2 */ /* 0x0000220008000100 */
[----:B------:R0:W0:Y:S01]  /*0290*/  SYNCS.EXCH.64 URZ, [UR8+0x18], UR4 ;  /* 0x00001804083f75b2 */ /* 0x0000220008000100 */
[----:B------:R0:W0:Y:S01]  /*02a0*/  SYNCS.EXCH.64 URZ, [UR8+0x40], UR6 ;  /* 0x00004006083f75b2 */ /* 0x0000220008000100 */
[----:B------:R0:W0:Y:S01]  /*02b0*/  SYNCS.EXCH.64 URZ, [UR8+0x20], UR4 ;  /* 0x00002004083f75b2 */ /* 0x0000220008000100 */
[----:B------:R0:W0:Y:S01]  /*02c0*/  SYNCS.EXCH.64 URZ, [UR8+0x48], UR6 ;  /* 0x00004806083f75b2 */ /* 0x0000220008000100 */
[----:B------:R-:W-:Y:S01]  /*02d0*/  NOP ;  /* 0x0000000000007918 */ /* 0x000fe20000000000 */
.L_x_2:
[----:B------:R-:W5:Y:S01]  /*02e0*/  SHFL.IDX PT, R2, R2, RZ, 0x1f ;  /* 0x00001fff02027589 */ /* 0x000f6200000e0000 */
[----:B------:R-:W1:Y:S01]  /*02f0*/  LDC R3, c[0x0][0x65c] ;  /* 0x00019700ff037b82 */ /* 0x000e620000000800 */
[----:B------:R-:W-:Y:S02]  /*0300*/  ELECT P0, URZ, PT ;  /* 0x00000000003f782f */ /* 0x000fe40003800000 */
[----:B------:R-:W-:Y:S01]  /*0310*/  SHF.R.S32.HI R4, RZ, 0x1f, R5 ;  /* 0x0000001fff047819 */ /* 0x000fe20000011405 */
[----:B------:R-:W2:Y:S01]  /*0320*/  S2R R10, SR_CTAID.Y ;  /* 0x00000000000a7919 */ /* 0x000ea20000002600 */
[----:B0-----:R-:W-:Y:S01]  /*0330*/  UMOV UR4, 0x20 ;  /* 0x0000002000047882 */ /* 0x001fe20000000000 */
[C---:B------:R-:W-:Y:S01]  /*0340*/  ISETP.NE.AND P2, PT, R6.reuse, RZ, PT ;  /* 0x000000ff0600720c */ /* 0x040fe20003f45270 */
[----:B------:R-:W-:Y:S01]  /*0350*/  VIADD R11, R6, 0xffffffff ;  /* 0xffffffff060b7836 */ /* 0x000fe20000000000 */
[----:B------:R-:W0:Y:S01]  /*0360*/  S2R R8, SR_CTAID.X ;  /* 0x0000000000087919 */ /* 0x000e220000002500 */
[----:B------:R-:W-:Y:S01]  /*0370*/  LEA.HI R4, R4, R5, RZ, 0x2 ;  /* 0x0000000504047211 */ /* 0x000fe200078f10ff */
[----:B------:R-:W-:Y:S01]  /*0380*/  NOP ;  /* 0x0000000000007918 */ /* 0x000fe20000000000 */
[----:B------:R-:W-:Y:S01]  /*0390*/  NOP ;  /* 0x0000000000007918 */ /* 0x000fe20000000000 */
[----:B------:R-:W-:-:S02]  /*03a0*/  ISETP.GE.U32.AND P1, PT, R11, 0x2, PT ;  /* 0x000000020b00780c */ /* 0x000fc40003f26070 */
[----:B------:R-:W-:-:S05]  /*03b0*/  LOP3.LUT R4, R4, 0xfffffffc, RZ, 0xc0, !PT ;  /* 0xfffffffc04047812 */ /* 0x000fca00078ec0ff */
[----:B------:R-:W-:Y:S01]  /*03c0*/  IMAD.IADD R5, R5, 0x1, -R4 ;  /* 0x0000000105057824 */ /* 0x000fe200078e0a04 */
[----:B-----5:R-:W-:Y:S02]  /*03d0*/  ISETP.NE.OR P0, PT, R2, RZ, !P0 ;  /* 0x000000ff0200720c */ /* 0x020fe40004705670 */
[----:B-1----:R-:W-:-:S11]  /*03e0*/  ISETP.NE.AND P3, PT, R3, 0x1, PT ;  /* 0x000000010300780c */ /* 0x002fd60003f65270 */
[----:B------:R-:W-:Y:S01]  /*03f0*/  VOTEU.ALL UP0, P0 ;  /* 0x00000000003f7886 */ /* 0x000fe20000000000 */
[----:B------:R-:W-:Y:S01]  /*0400*/  VOTEU.ALL UP1, P0 ;  /* 0x00000000003f7886 */ /* 0x000fe20000020000 */
[----:B------:R-:W0:Y:S01]  /*0410*/  @P3 LDC R9, c[0x0][0x10] ;  /* 0x00000400ff093b82 */ /* 0x000e220000000800 */
[----:B--2---:R-:W-:Y:S02]  /*0420*/  @P3 IMAD.MOV.U32 R2, RZ, RZ, R10 ;  /* 0x000000ffff023224 */ /* 0x004fe400078e000a */
[----:B------:R-:W-:Y:S01]  /*0430*/  @!UP0 UMOV UR6, 0x400 ;  /* 0x0000040000068882 */ /* 0x000fe20000000000 */
[----:B------:R-:W-:-:S04]  /*0440*/  @!UP0 UIADD3 UR4, -UR4, 0x100000, URZ ;  /* 0x0010000004048890 */ /* 0x000fc8000fffe13f */
[----:B------:R-:W-:Y:S02]  /*0450*/  @!UP0 USHF.L.U32 UR5, UR4, 0xb, URZ ;  /* 0x0000000b04058899 */ /* 0x000fe4000800063f */
[----:B------:R-:W-:Y:S01]  /*0460*/  @!UP0 USHF.L.U32 UR4, UR4, 0x1, URZ ;  /* 0x0000000104048899 */ /* 0x000fe2000800063f */
[----:B------:R-:W-:Y:S02]  /*0470*/  @P3 IMAD.MOV.U32 R3, RZ, RZ, RZ ;  /* 0x000000ffff033224 */ /* 0x000fe400078e00ff */
[----:B------:R-:W-:Y:S01]  /*0480*/  @P3 IMAD.MOV.U32 R13, RZ, RZ, RZ ;  /* 0x000000ffff0d3224 */ /* 0x000fe200078e00ff */
[----:B------:R-:W1:Y:S08]  /*0490*/  @!UP0 S2UR UR7, SR_CgaCtaId ;  /* 0x00000000000789c3 */ /* 0x000e700000008800 */
[----:B------:R-:W2:Y:S01]  /*04a0*/  @!P3 LDC R7, c[0x0][0xc] ;  /* 0x00000300ff07bb82 */ /* 0x000ea20000000800 */
[----:B0-----:R-:W-:-:S04]  /*04b0*/  @P3 IMAD.WIDE.U32 R2, R8, R9, R2 ;  /* 0x0000000908023225 */ /* 0x001fc800078e0002 */
[----:B------:R-:W-:Y:S02]  /*04c0*/  IMAD.MOV.U32 R9, RZ, RZ, RZ ;  /* 0x000000ffff097224 */ /* 0x000fe400078e00ff */
[----:B------:R-:W-:Y:S01]  /*04d0*/  @P3 IMAD.IADD R3, R3, 0x1, R13 ;  /* 0x0000000103033824 */ /* 0x000fe200078e020d */
[----:B-1----:R-:W-:Y:S01]  /*04e0*/  @!UP0 ULEA UR6, UR7, UR6, 0x18 ;  /* 0x0000000607068291 */ /* 0x002fe2000f8ec03f */
[----:B------:R-:W-:Y:S01]  /*04f0*/  VOTEU.ALL UP0, P0 ;  /* 0x00000000003f7886 */ /* 0x000fe20000000000 */
[----:B------:R-:W-:-:S04]  /*0500*/  ISETP.NE.AND P0, PT, R5, 0x3, PT ;  /* 0x000000030500780c */ /* 0x000fc80003f05270 */
[----:B------:R-:W-:-:S04]  /*0510*/  ISETP.EQ.OR P0, PT, R5, RZ, !P0 ;  /* 0x000000ff0500720c */ /* 0x000fc80004702670 */
[----:B------:R-:W-:Y:S01]  /*0520*/  ISETP.EQ.AND P0, PT, R6, RZ, P0 ;  /* 0x000000ff0600720c */ /* 0x000fe20000702270 */
[----:B------:R-:W0:Y:S02]  /*0530*/  FENCE.VIEW.ASYNC.S ;  /* 0x00000000000073c6 */ /* 0x000e240000000000 */
[----:B0-----:R0:W3:Y:S01]  /*0540*/  @!UP0 SYNCS.EXCH.64 URZ, [UR6+0x60], UR4 ;  /* 0x00006004063f85b2 */ /* 0x0010e20008000100 */
[----:B--2---:R-:W-:Y:S01]  /*0550*/  @!P3 IMAD.WIDE.U32 R6, R7, R10, R8 ;  /* 0x0000000a0706b225 */ /* 0x004fe200078e0008 */
[----:B------:R-:W-:-:S03]  /*0560*/  SEL R4, RZ, 0x1, !P0 ;  /* 0x00000001ff047807 */ /* 0x000fc60004000000 */
[----:B------:R-:W-:Y:S02]  /*0570*/  @!P3 IMAD.MOV.U32 R2, RZ, RZ, R6 ;  /* 0x000000ffff02b224 */ /* 0x000fe400078e0006 */
[----:B------:R-:W-:Y:S01]  /*0580*/  @!P3 IMAD.MOV.U32 R3, RZ, RZ, R7 ;  /* 0x000000ffff03b224 */ /* 0x000fe200078e0007 */
[----:B------:R-:W-:Y:S01]  /*0590*/  SEL R4, R4, 0x2, P1 ;  /* 0x0000000204047807 */ /* 0x000fe20000800000 */
[----:B------:R0:W3:Y:S01]  /*05a0*/  @!UP1 SYNCS.EXCH.64 URZ, [UR6+0x68], UR4 ;  /* 0x00006804063f95b2 */ /* 0x0000e20008000100 */
[----:B------:R-:W-:Y:S01]  /*05b0*/  NOP ;  /* 0x0000000000007918 */ /* 0x000fe20000000000 */
[----:B---34-:R-:W-:Y:S06]  /*05c0*/  BAR.SYNC.DEFER_BLOCKING 0x0 ;  /* 0x0000000000007b1d */ /* 0x018fec0000010000 */
[----:B------:R-:W-:Y:S05]  /*05d0*/  @!P2 BRA `(.L_x_3) ;  /* 0x00000078009ca947 */ /* 0x000fea0003800000 */
[----:B------:R-:W-:-:S13]  /*05e0*/  ISETP.GT.U32.AND P0, PT, R11, 0x1, PT ;  /* 0x000000010b00780c */ /* 0x000fda0003f04070 */
[----:B0-----:R-:W-:Y:S05]  /*05f0*/  @P0 EXIT ;  /* 0x000000000000094d */ /* 0x001fea0003800000 */
[----:B------:R-:W-:Y:S01]  /*0600*/  ULDC.64 UR4, c[0x0][0x650] ;  /* 0x0001940000047ab9 */ /* 0x000fe20000000a00 */
[----:B------:R-:W-:Y:S01]  /*0610*/  PRMT R12, RZ, 0x7610, R12 ;  /* 0x00007610ff0c7816 */ /* 0x000fe2000000000c */
[----:B------:R-:W-:Y:S01]  /*0620*/  IMAD.MOV.U32 R6, RZ, RZ, -0x1 ;  /* 0xffffffffff067424 */ /* 0x000fe200078e00ff */
[----:B------:R-:W-:Y:S01]  /*0630*/  ISETP.GE.U32.AND P0, PT, R2, UR4, PT ;  /* 0x0000000402007c0c */ /* 0x000fe2000bf06070 */
[----:B------:R-:W-:Y:S02]  /*0640*/  IMAD.MOV.U32 R7, RZ, RZ, -0x1 ;  /* 0xffffffffff077424 */ /* 0x000fe400078e00ff */
[----:B------:R-:W-:Y:S01]  /*0650*/  IMAD.MOV.U32 R5, RZ, RZ, -0x1 ;  /* 0xffffffffff057424 */ /* 0x000fe200078e00ff */
[----:B------:R-:W-:-:S13]  /*0660*/  ISETP.GE.U32.AND.EX P0, PT, R3, UR5, PT, P0 ;  /* 0x0000000503007c0c */ /* 0x000fda000bf06100 */
[----:B------:R-:W-:Y:S05]  /*0670*/  @P0 BRA `(.L_x_4) ;  /* 0x00000004005c0947 */ /* 0x000fea0003800000 */
[----:B------:R-:W0:Y:S01]  /*0680*/  LDC.64 R16, c[0x0][0x628] ;  /* 0x00018a00ff107b82 */ /* 0x000e220000000a00 */
[----:B------:R-:W-:Y:S02]  /*0690*/  IMAD.MOV.U32 R6, RZ, RZ, R2 ;  /* 0x000000ffff067224 */ /* 0x000fe400078e0002 */
[----:B------:R-:W-:-:S05]  /*06a0*/  IMAD.MOV.U32 R7, RZ, RZ, R3 ;  /* 0x000000ffff077224 */ /* 0x000fca00078e0003 */
[----:B------:R-:W1:Y:S08]  /*06b0*/  LDC R18, c[0x0][0x630] ;  /* 0x00018c00ff127b82 */ /* 0x000e700000000800 */
[----:B------:R-:W2:Y:S01]  /*06c0*/  LDC.64 R20, c[0x0][0x620] ;  /* 0x00018800ff147b82 */ /* 0x000ea20000000a00 */
[----:B0-----:R-:W-:-:S04]  /*06d0*/  ISETP.NE.U32.AND P0, PT, R16, RZ, PT ;  /* 0x000000ff1000720c */ /* 0x001fc80003f05070 */
[----:B------:R-:W-:-:S13]  /*06e0*/  ISETP.NE.AND.EX P0, PT, R17, RZ, PT, P0 ;  /* 0x000000ff1100720c */ /* 0x000fda0003f05300 */
[----:B-12---:R-:W-:Y:S05]  /*06f0*/  @!P0 BRA `(.L_x_5) ;  /* 0x0000000000288947 */ /* 0x006fea0003800000 */
[----:B------:R-:W0:Y:S02]  /*0700*/  LDC R5, c[0x0][0x634] ;  /* 0x00018d00ff057b82 */ /* 0x000e240000000800 */
[----:B0-----:R-:W-:-:S05]  /*0710*/  IADD3 R5, P0, R2, R5, RZ ;  /* 0x0000000502057210 */ /* 0x001fca0007f1e0ff */
[----:B------:R-:W-:-:S04]  /*0720*/  IMAD.X R11, RZ, RZ, R3, P0 ;  /* 0x000000ffff0b7224 */ /* 0x000fc800000e0603 */
[----:B------:R-:W-:-:S04]  /*0730*/  IMAD.WIDE.U32 R6, R11, R16, RZ ;  /* 0x000000100b067225 */ /* 0x000fc800078e00ff */
[----:B------:R-:W-:-:S04]  /*0740*/  IMAD.WIDE.U32 R12, P0, R5, R17, R6 ;  /* 0x00000011050c7225 */ /* 0x000fc80007800006 */
[----:B------:R-:W-:-:S04]  /*0750*/  IMAD.WIDE.U32 R6, R5, R16, RZ ;  /* 0x0000001005067225 */ /* 0x000fc800078e00ff */
[----:B------:R-:W-:Y:S01]  /*0760*/  IMAD.X R15, RZ, RZ, RZ, P0 ;  /* 0x000000ffff0f7224 */ /* 0x000fe200000e06ff */
[----:B------:R-:W-:Y:S01]  /*0770*/  IADD3 RZ, P0, R7, R12, RZ ;  /* 0x0000000c07ff7210 */ /* 0x000fe20007f1e0ff */
[----:B------:R-:W-:-:S04]  /*0780*/  IMAD.MOV.U32 R14, RZ, RZ, R13 ;  /* 0x000000ffff0e7224 */ /* 0x000fc800078e000d */
[----:B------:R-:W-:-:S08]  /*0790*/  IMAD.WIDE.U32.X R6, R11, R17, R14, P0 ;  /* 0x000000110b067225 */ /* 0x000fd000000e040e */
.L_x_5:
[--C-:B------:R-:W-:Y:S01]  /*07a0*/  SHF.R.U64 R26, R6, R18, R7.reuse ;  /* 0x00000012061a7219 */ /* 0x100fe20000001207 */
[----:B------:R-:W0:Y:S01]  /*07b0*/  LDC.64 R22, c[0x0][0x640] ;  /* 0x00019000ff167b82 */ /* 0x000e220000000a00 */
[----:B------:R-:W-:Y:S01]  /*07c0*/  I2FP.F32.U32 R5, R8 ;  /* 0x0000000800057245 */ /* 0x000fe20000201000 */
[----:B------:R-:W-:Y:S01]  /*07d0*/  ULDC UR4, c[0x0][0x150] ;  /* 0x0000540000047ab9 */ /* 0x000fe20000000800 */
[----:B------:R-:W-:Y:S02]  /*07e0*/  SHF.R.U32.HI R6, RZ, R18, R7 ;  /* 0x00000012ff067219 */ /* 0x000fe40000011607 */
[----:B------:R-:W-:Y:S01]  /*07f0*/  IADD3 R11, P0, RZ, -R26, RZ ;  /* 0x8000001aff0b7210 */ /* 0x000fe20007f1e0ff */
[----:B------:R-:W-:Y:S01]  /*0800*/  FMUL R5, R5, UR4 ;  /* 0x0000000405057c20 */ /* 0x000fe20008400000 */
[----:B------:R-:W-:Y:S01]  /*0810*/  ULDC UR4, c[0x0][0x154] ;  /* 0x0000550000047ab9 */ /* 0x000fe20000000800 */
[----:B------:R-:W1:Y:S02]  /*0820*/  LDC R14, c[0x0][0x618] ;  /* 0x00018600ff0e7b82 */ /* 0x000e640000000800 */
[----:B------:R-:W-:-:S02]  /*0830*/  IMAD.X R13, RZ, RZ, ~R6, P0 ;  /* 0x000000ffff0d7224 */ /* 0x000fc400000e0e06 */
[----:B------:R-:W2:Y:S01]  /*0840*/  F2I.U32.TRUNC.NTZ R5, R5 ;  /* 0x0000000500057305 */ /* 0x000ea2000020f000 */
[----:B------:R-:W-:-:S03]  /*0850*/  IMAD.WIDE.U32 R6, R11, R20, R2 ;  /* 0x000000140b067225 */ /* 0x000fc600078e0002 */
[----:B------:R-:W3:Y:S01]  /*0860*/  LDC R9, c[0x0][0x144] ;  /* 0x00005100ff097b82 */ /* 0x000ee20000000800 */
[----:B------:R-:W-:-:S04]  /*0870*/  IMAD R12, R13, R20, RZ ;  /* 0x000000140d0c7224 */ /* 0x000fc800078e02ff */
[----:B------:R-:W-:Y:S02]  /*0880*/  IMAD R11, R11, R21, R12 ;  /* 0x000000150b0b7224 */ /* 0x000fe400078e020c */
[----:B------:R-:W-:Y:S01]  /*0890*/  IMAD.MOV.U32 R12, RZ, RZ, 0x1 ;  /* 0x00000001ff0c7424 */ /* 0x000fe200078e00ff */
[----:B------:R-:W4:Y:S01]  /*08a0*/  LDC R18, c[0x0][0x608] ;  /* 0x00018200ff127b82 */ /* 0x000f220000000800 */
[----:B------:R-:W-:Y:S01]  /*08b0*/  IMAD.IADD R11, R7, 0x1, R11 ;  /* 0x00000001070b7824 */ /* 0x000fe200078e020b */
[----:B0-----:R-:W-:Y:S01]  /*08c0*/  ISETP.NE.U32.AND P0, PT, R22, RZ, PT ;  /* 0x000000ff1600720c */ /* 0x001fe20003f05070 */
[----:B--2---:R-:W-:-:S03]  /*08d0*/  IMAD.MOV R7, RZ, RZ, -R5 ;  /* 0x000000ffff077224 */ /* 0x004fc600078e0a05 */
[----:B------:R-:W-:Y:S02]  /*08e0*/  ISETP.NE.AND.EX P0, PT, R23, RZ, PT, P0 ;  /* 0x000000ff1700720c */ /* 0x000fe40003f05300 */
[----:B------:R-:W0:Y:S01]  /*08f0*/  LDC R13, c[0x0][0x658] ;  /* 0x00019600ff0d7b82 */ /* 0x000e220000000800 */
[--C-:B-1----:R-:W-:Y:S02]  /*0900*/  SHF.R.U64 R16, R6, R14, R11.reuse ;  /* 0x0000000e06107219 */ /* 0x102fe4000000120b */
[----:B------:R-:W-:Y:S02]  /*0910*/  I2FP.F32.U32 R6, R10 ;  /* 0x0000000a00067245 */ /* 0x000fe40000201000 */
[----:B------:R-:W-:-:S03]  /*0920*/  SHF.R.U32.HI R11, RZ, R14, R11 ;  /* 0x0000000eff0b7219 */ /* 0x000fc6000001160b */
[----:B------:R-:W1:Y:S01]  /*0930*/  LDC R17, c[0x0][0x148] ;  /* 0x00005200ff117b82 */ /* 0x000e620000000800 */
[----:B---3--:R-:W-:Y:S02]  /*0940*/  IMAD R5, R9, R7, R8 ;  /* 0x0000000709057224 */ /* 0x008fe400078e0208 */
[----:B------:R-:W-:Y:S01]  /*0950*/  FMUL R7, R6, UR4 ;  /* 0x0000000406077c20 */ /* 0x000fe20008400000 */
[----:B------:R-:W-:-:S03]  /*0960*/  IMAD.MOV.U32 R6, RZ, RZ, -0x1 ;  /* 0xffffffffff067424 */ /* 0x000fc600078e00ff */
[----:B------:R2:W3:Y:S01]  /*0970*/  F2I.U32.TRUNC.NTZ R15, R7 ;  /* 0x00000007000f7305 */ /* 0x0004e2000020f000 */
[----:B------:R-:W1:Y:S01]  /*0980*/  LDC R21, c[0x0][0x600] ;  /* 0x00018000ff157b82 */ /* 0x000e620000000800 */
[-CC-:B----4-:R-:W-:Y:S02]  /*0990*/  SHF.R.U64 R27, R16, R18.reuse, R11.reuse ;  /* 0x00000012101b7219 */ /* 0x190fe4000000120b */
[----:B------:R-:W-:-:S05]  /*09a0*/  SHF.R.U32.HI R8, RZ, R18, R11 ;  /* 0x00000012ff087219 */ /* 0x000fca000001160b */
[----:B------:R-:W4:Y:S01]  /*09b0*/  LDC R20, c[0x0][0x648] ;  /* 0x00019200ff147b82 */ /* 0x000f220000000800 */
[-CC-:B0-----:R-:W-:Y:S02]  /*09c0*/  SHF.R.U64 R18, R27, R13.reuse, R8.reuse ;  /* 0x0000000d1b127219 */ /* 0x181fe40000001208 */
[-C--:B------:R-:W-:Y:S02]  /*09d0*/  SHF.L.U32 R6, R6, R13.reuse, RZ ;  /* 0x0000000d06067219 */ /* 0x080fe400000006ff */
[-C--:B------:R-:W-:Y:S02]  /*09e0*/  SHF.R.U32.HI R8, RZ, R13.reuse, R8 ;  /* 0x0000000dff087219 */ /* 0x080fe40000011608 */
[----:B------:R-:W-:Y:S01]  /*09f0*/  LOP3.LUT R14, RZ, R6, RZ, 0x33, !PT ;  /* 0x00000006ff0e7212 */ /* 0x000fe200078e33ff */
[----:B------:R-:W0:Y:S01]  /*0a00*/  LDC R25, c[0x0][0x638] ;  /* 0x00018e00ff197b82 */ /* 0x000e220000000800 */
[----:B------:R-:W-:Y:S01]  /*0a10*/  SHF.L.U32 R11, R12, R13, RZ ;  /* 0x0000000d0c0b7219 */ /* 0x000fe200000006ff */
[----:B------:R-:W-:-:S02]  /*0a20*/  IMAD.MOV.U32 R6, RZ, RZ, R18 ;  /* 0x000000ffff067224 */ /* 0x000fc400078e0012 */
[----:B--2---:R-:W-:-:S04]  /*0a30*/  IMAD.MOV.U32 R7, RZ, RZ, R8 ;  /* 0x000000ffff077224 */ /* 0x004fc800078e0008 */
[----:B------:R-:W2:Y:S01]  /*0a40*/  LDC R24, c[0x0][0x610] ;  /* 0x00018400ff187b82 */ /* 0x000ea20000000800 */
[----:B---3--:R-:W-:Y:S05]  /*0a50*/  @!P0 BRA `(.L_x_6) ;  /* 0x0000000000288947 */ /* 0x008fea0003800000 */
[----:B------:R-:W3:Y:S02]  /*0a60*/  LDC R13, c[0x0][0x64c] ;  /* 0x00019300ff0d7b82 */ /* 0x000ee40000000800 */
[----:B---3--:R-:W-:-:S05]  /*0a70*/  IADD3 R13, P0, R18, R13, RZ ;  /* 0x0000000d120d7210 */ /* 0x008fca0007f1e0ff */
        /* <DEDUP_REMOVED lines=8> */
.L_x_6:
[----:B----4-:R-:W-:Y:S01]  /*0b00*/  SHF.R.U64 R6, R6, R20, R7 ;  /* 0x0000001406067219 */ /* 0x010fe20000001207 */
[----:B-1----:R-:W-:Y:S01]  /*0b10*/  VIADD R7, R21, 0xffffffff ;  /* 0xffffffff15077836 */ /* 0x002fe20000000000 */
[----:B------:R-:W-:Y:S01]  /*0b20*/  LOP3.LUT R14, R27, R14, RZ, 0xc0, !PT ;  /* 0x0000000e1b0e7212 */ /* 0x000fe200078ec0ff */
[----:B------:R-:W-:Y:S02]  /*0b30*/  IMAD.MOV R15, RZ, RZ, -R15 ;  /* 0x000000ffff0f7224 */ /* 0x000fe400078e0a0f */
[----:B------:R-:W-:Y:S01]  /*0b40*/  IMAD.MOV R8, RZ, RZ, -R6 ;  /* 0x000000ffff087224 */ /* 0x000fe200078e0a06 */
[----:B------:R-:W-:Y:S01]  /*0b50*/  LOP3.LUT R7, R16, R7, RZ, 0xc0, !PT ;  /* 0x0000000710077212 */ /* 0x000fe200078ec0ff */
[----:B------:R-:W-:Y:S02]  /*0b60*/  IMAD R14, R11, R6, R14 ;  /* 0x000000060b0e7224 */ /* 0x000fe400078e020e */
[----:B------:R-:W-:Y:S02]  /*0b70*/  @P3 IMAD R5, R17, R15, R10 ;  /* 0x0000000f11053224 */ /* 0x000fe400078e020a */
[----:B0-----:R-:W-:-:S02]  /*0b80*/  IMAD R6, R8, R25, R18 ;  /* 0x0000001908067224 */ /* 0x001fc400078e0212 */
[----:B--2---:R-:W-:Y:S02]  /*0b90*/  IMAD R5, R14, R24, R5 ;  /* 0x000000180e057224 */ /* 0x004fe400078e0205 */
[----:B------:R-:W-:Y:S02]  /*0ba0*/  IMAD R6, R6, R21, R7 ;  /* 0x0000001506067224 */ /* 0x000fe400078e0207 */
[----:B------:R-:W-:-:S03]  /*0bb0*/  IMAD.MOV.U32 R12, RZ, RZ, 0x1 ;  /* 0x00000001ff0c7424 */ /* 0x000fc600078e00ff */
[----:B------:R-:W-:Y:S02]  /*0bc0*/  SEL R7, R6, R5, !P3 ;  /* 0x0000000506077207 */ /* 0x000fe40005800000 */
[----:B------:R-:W-:Y:S01]  /*0bd0*/  SEL R6, R5, R6, !P3 ;  /* 0x0000000605067207 */ /* 0x000fe20005800000 */
[----:B------:R-:W-:-:S07]  /*0be0*/  IMAD.MOV.U32 R5, RZ, RZ, R26 ;  /* 0x000000ffff057224 */ /* 0x000fce00078e001a */
.L_x_4:
[----:B------:R-:W-:-:S08]  /*0bf0*/  NOP ;  /* 0x0000000000007918 */ /* 0x000fd00000000000 */
[----:B------:R-:W0:Y:S02]  /*0c00*/  USETMAXREG.TRY_ALLOC.CTAPOOL UP0, 0xe8 ;  /* 0x000000e8000079c8 */ /* 0x000e240008000600 */
[----:B0-----:R-:W-:-:S13]  /*0c10*/  PLOP3.LUT P0, PT, PT, PT, UP0, 0x80, 0x0 ;  /* 0x000000000000781c */ /* 0x001fda0003f0f008 */
[----:B------:R-:W-:Y:S05]  /*0c20*/  @!P0 BRA `(.L_x_4) ;  /* 0xfffffffc00f08947 */ /* 0x000fea000383ffff */
[----:B------:R-:W-:Y:S01]  /*0c30*/  ULDC.64 UR4, c[0x0][0x598] ;  /* 0x0001660000047ab9 */ /* 0x000fe20000000a00 */
[----:B------:R-:W-:Y:S01]  /*0c40*/  ULDC.64 UR20, c[0x0][0x208] ;  /* 0x0000820000147ab9 */ /* 0x000fe20000000a00 */
[----:B------:R-:W-:-:S04]  /*0c50*/  ISETP.NE.U32.AND P0, PT, RZ, UR4, PT ;  /* 0x00000004ff007c0c */ /* 0x000fc8000bf05070 */
[----:B------:R-:W-:-:S13]  /*0c60*/  ISETP.NE.AND.EX P0, PT, RZ, UR5, PT, P0 ;  /* 0x00000005ff007c0c */ /* 0x000fda000bf05300 */
[----:B------:R-:W-:Y:S05]  /*0c70*/  @!P0 BRA `(.L_x_7) ;  /* 0x00000000001c8947 */ /* 0x000fea0003800000 */
[----:B------:R-:W0:Y:S02]  /*0c80*/  LDC.64 R8, c[0x0][0x598] ;  /* 0x00016600ff087b82 */ /* 0x000e240000000a00 */
[----:B0-----:R-:W2:Y:S02]  /*0c90*/  LDG.E.64 R8, desc[UR20][R8.64] ;  /* 0x0000001408087981 */ /* 0x001ea4000c1e1b00 */
[----:B--2---:R-:W-:-:S04]  /*0ca0*/  ISETP.NE.U32.AND P0, PT, R8, RZ, PT ;  /* 0x000000ff0800720c */ /* 0x004fc80003f05070 */
[----:B------:R-:W-:-:S13]  /*0cb0*/  ISETP.NE.AND.EX P0, PT, R9, RZ, PT, P0 ;  /* 0x000000ff0900720c */ /* 0x000fda0003f05300 */
[----:B------:R-:W-:Y:S05]  /*0cc0*/  @!P0 BRA `(.L_x_7) ;  /* 0x0000000000088947 */ /* 0x000fea0003800000 */
[----:B------:R0:W5:Y:S01]  /*0cd0*/  LD.E R8, desc[UR20][R8.64] ;  /* 0x0000001408087980 */ /* 0x000162000c101900 */
[----:B------:R-:W-:Y:S05]  /*0ce0*/  BRA `(.L_x_8) ;  /* 0x0000000000207947 */ /* 0x000fea0003800000 */
.L_x_7:
[----:B------:R-:W-:Y:S02]  /*0cf0*/  ULDC.64 UR4, c[0x0][0x588] ;  /* 0x0001620000047ab9 */ /* 0x000fe40000000a00 */
[----:B------:R-:W-:-:S04]  /*0d00*/  ISETP.NE.U32.AND P0, PT, RZ, UR4, PT ;  /* 0x00000004ff007c0c */ /* 0x000fc8000bf05070 */
[----:B------:R-:W-:-:S13]  /*0d10*/  ISETP.NE.AND.EX P0, PT, RZ, UR5, PT, P0 ;  /* 0x00000005ff007c0c */ /* 0x000fda000bf05300 */
[----:B------:R-:W-:Y:S05]  /*0d20*/  @!P0 BRA `(.L_x_9) ;  /* 0x00000000000c8947 */ /* 0x000fea0003800000 */
[----:B------:R-:W0:Y:S02]  /*0d30*/  LDC.64 R8, c[0x0][0x588] ;  /* 0x00016200ff087b82 */ /* 0x000e240000000a00 */
[----:B0-----:R1:W5:Y:S01]  /*0d40*/  LDG.E R8, desc[UR20][R8.64] ;  /* 0x0000001408087981 */ /* 0x001362000c1e1900 */
[----:B------:R-:W-:Y:S05]  /*0d50*/  BRA `(.L_x_8) ;  /* 0x0000000000047947 */ /* 0x000fea0003800000 */
.L_x_9:
[----:B------:R-:W2:Y:S02]  /*0d60*/  LDC R8, c[0x0][0x580] ;  /* 0x00016000ff087b82 */ /* 0x000ea40000000800 */
.L_x_8:
[----:B------:R-:W-:Y:S02]  /*0d70*/  ULDC.64 UR4, c[0x0][0x5a0] ;  /* 0x0001680000047ab9 */ /* 0x000fe40000000a00 */
[----:B------:R-:W-:-:S04]  /*0d80*/  ISETP.NE.U32.AND P0, PT, RZ, UR4, PT ;  /* 0x00000004ff007c0c */ /* 0x000fc8000bf05070 */
[----:B------:R-:W-:-:S13]  /*0d90*/  ISETP.NE.AND.EX P0, PT, RZ, UR5, PT, P0 ;  /* 0x00000005ff007c0c */ /* 0x000fda000bf05300 */
[----:B------:R-:W-:Y:S05]  /*0da0*/  @!P0 BRA `(.L_x_10) ;  /* 0x00000000001c8947 */ /* 0x000fea0003800000 */
[----:B------:R-:W3:Y:S02]  /*0db0*/  LDC.64 R10, c[0x0][0x5a0] ;  /* 0x00016800ff0a7b82 */ /* 0x000ee40000000a00 */
[----:B---3--:R-:W3:Y:S02]  /*0dc0*/  LDG.E.64 R10, desc[UR20][R10.64] ;  /* 0x000000140a0a7981 */ /* 0x008ee4000c1e1b00 */
[----:B---3--:R-:W-:-:S04]  /*0dd0*/  ISETP.NE.U32.AND P0, PT, R10, RZ, PT ;  /* 0x000000ff0a00720c */ /* 0x008fc80003f05070 */
[----:B------:R-:W-:-:S13]  /*0de0*/  ISETP.NE.AND.EX P0, PT, R11, RZ, PT, P0 ;  /* 0x000000ff0b00720c */ /* 0x000fda0003f05300 */
[----:B------:R-:W-:Y:S05]  /*0df0*/  @!P0 BRA `(.L_x_10) ;  /* 0x0000000000088947 */ /* 0x000fea0003800000 */
[----:B01----:R0:W5:Y:S01]  /*0e00*/  LD.E R9, desc[UR20][R10.64] ;  /* 0x000000140a097980 */ /* 0x003162000c101900 */
[----:B------:R-:W-:Y:S05]  /*0e10*/  BRA `(.L_x_11) ;  /* 0x0000000000207947 */ /* 0x000fea0003800000 */
.L_x_10:
[----:B------:R-:W-:Y:S02]  /*0e20*/  ULDC.64 UR4, c[0x0][0x590] ;  /* 0x0001640000047ab9 */ /* 0x000fe40000000a00 */
[----:B------:R-:W-:-:S04]  /*0e30*/  ISETP.NE.U32.AND P0, PT, RZ, UR4, PT ;  /* 0x00000004ff007c0c */ /* 0x000fc8000bf05070 */
[----:B------:R-:W-:-:S13]  /*0e40*/  ISETP.NE.AND.EX P0, PT, RZ, UR5, PT, P0 ;  /* 0x00000005ff007c0c */ /* 0x000fda000bf05300 */
[----:B------:R-:W-:Y:S05]  /*0e50*/  @!P0 BRA `(.L_x_12) ;  /* 0x00000000000c8947 */ /* 0x000fea0003800000 */
[----:B------:R-:W0:Y:S02]  /*0e60*/  LDC.64 R10, c[0x0][0x590] ;  /* 0x00016400ff0a7b82 */ /* 0x000e240000000a00 */
[----:B01----:R1:W5:Y:S01]  /*0e70*/  LDG.E R9, desc[UR20][R10.64] ;  /* 0x000000140a097981 */ /* 0x003362000c1e1900 */
[----:B------:R-:W-:Y:S05]  /*0e80*/  BRA `(.L_x_11) ;  /* 0x0000000000047947 */ /* 0x000fea0003800000 */
.L_x_12:
[----:B01----:R-:W3:Y:S02]  /*0e90*/  LDC R9, c[0x0][0x584] ;  /* 0x00016100ff097b82 */ /* 0x003ee40000000800 */
.L_x_11:
[----:B------:R-:W-:-:S13]  /*0ea0*/  LOP3.LUT P0, RZ, R12, 0xff, RZ, 0xc0, !PT ;  /* 0x000000ff0cff7812 */ /* 0x000fda000780c0ff */
[----:B------:R-:W-:Y:S05]  /*0eb0*/  @!P0 EXIT ;  /* 0x000000000000894d */ /* 0x000fea0003800000 */
[----:B------:R-:W-:Y:S01]  /*0ec0*/  ULDC UR4, c[0x0][0x28c] ;  /* 0x0000a30000047ab9 */ /* 0x000fe20000000800 */
[----:B------:R-:W-:Y:S01]  /*0ed0*/  LOP3.LUT R142, R4, 0x1, RZ, 0xfc, !PT ;  /* 0x00000001048e7812 */ /* 0x000fe200078efcff */
[----:B------:R-:W-:-:S04]  /*0ee0*/  UIADD3 UR4, UR4, 0x7f, URZ ;  /* 0x0000007f04047890 */ /* 0x000fc8000fffe03f */
[----:B------:R-:W-:-:S04]  /*0ef0*/  USHF.R.S32.HI UR5, URZ, 0x1f, UR4 ;  /* 0x0000001f3f057899 */ /* 0x000fc80008011404 */
[----:B------:R-:W-:-:S03]  /*0f00*/  ULEA.HI UR5, UR5, UR4, URZ, 0x7 ;  /* 0x0000000405057291 */ /* 0x000fc6000f8f383f */
[----:B------:R-:W-:Y:S01]  /*0f10*/  UMOV UR4, URZ ;  /* 0x0000003f00047c82 */ /* 0x000fe20008000000 */
[----:B------:R-:W-:-:S03]  /*0f20*/  USHF.R.S32.HI UR9, URZ, 0x7, UR5 ;  /* 0x000000073f097899 */ /* 0x000fc60008011405 */
[----:B------:R-:W-:-:S09]  /*0f30*/  UMOV UR5, URZ ;  /* 0x0000003f00057c82 */ /* 0x000fd20008000000 */
.L_x_165:
[----:B01----:R-:W-:Y:S01]  /*0f40*/  LOP3.LUT R10, R0, 0x80, RZ, 0xc0, !PT ;  /* 0x00000080000a7812 */ /* 0x003fe200078ec0ff */
[----:B------:R-:W0:Y:S01]  /*0f50*/  S2UR UR13, SR_CgaCtaId ;  /* 0x00000000000d79c3 */ /* 0x000e220000008800 */
[----:B------:R-:W-:Y:S01]  /*0f60*/  UMOV UR12, 0x400 ;  /* 0x00000400000c7882 */ /* 0x000fe20000000000 */
[----:B------:R-:W-:Y:S01]  /*0f70*/  UMOV UR6, URZ ;  /* 0x0000003f00067c82 */ /* 0x000fe20008000000 */
[----:B------:R-:W-:Y:S01]  /*0f80*/  SHF.R.U32.HI R10, RZ, 0x7, R10 ;  /* 0x00000007ff0a7819 */ /* 0x000fe2000001160a */
[----:B------:R-:W-:Y:S01]  /*0f90*/  UMOV UR7, URZ ;  /* 0x0000003f00077c82 */ /* 0x000fe20008000000 */
[----:B------:R-:W-:Y:S02]  /*0fa0*/  CS2R R18, SRZ ;  /* 0x0000000000127805 */ /* 0x000fe4000001ff00 */
[----:B------:R-:W-:Y:S02]  /*0fb0*/  CS2R R16, SRZ ;  /* 0x0000000000107805 */ /* 0x000fe4000001ff00 */
[----:B------:R-:W-:Y:S01]  /*0fc0*/  CS2R R20, SRZ ;  /* 0x0000000000147805 */ /* 0x000fe2000001ff00 */
[----:B------:R-:W1:Y:S01]  /*0fd0*/  LDC R11, c[0x0][0x28c] ;  /* 0x0000a300ff0b7b82 */ /* 0x000e620000000800 */
[----:B----4-:R-:W4:Y:S01]  /*0fe0*/  SHFL.IDX PT, R10, R10, RZ, 0x1f ;  /* 0x00001fff0a0a7589 */ /* 0x010f2200000e0000 */
[----:B------:R-:W-:-:S02]  /*0ff0*/  CS2R R22, SRZ ;  /* 0x0000000000167805 */ /* 0x000fc4000001ff00 */
[----:B------:R-:W-:Y:S02]  /*1000*/  CS2R R88, SRZ ;  /* 0x0000000000587805 */ /* 0x000fe4000001ff00 */
[----:B------:R-:W-:Y:S02]  /*1010*/  CS2R R90, SRZ ;  /* 0x00000000005a7805 */ /* 0x000fe4000001ff00 */
[----:B------:R-:W-:Y:S02]  /*1020*/  CS2R R92, SRZ ;  /* 0x00000000005c7805 */ /* 0x000fe4000001ff00 */
[----:B------:R-:W-:Y:S02]  /*1030*/  CS2R R96, SRZ ;  /* 0x0000000000607805 */ /* 0x000fe4000001ff00 */
[----:B------:R-:W-:Y:S02]  /*1040*/  CS2R R94, SRZ ;  /* 0x00000000005e7805 */ /* 0x000fe4000001ff00 */
        /* <DEDUP_REMOVED lines=16> */
[----:B-1----:R-:W-:Y:S02]  /*1150*/  ISETP.GE.AND P0, PT, R11, 0x1, PT ;  /* 0x000000010b00780c */ /* 0x002fe40003f06270 */
[----:B------:R-:W-:Y:S02]  /*1160*/  CS2R R130, SRZ ;  /* 0x0000000000827805 */ /* 0x000fe4000001ff00 */
[----:B----4-:R-:W-:-:S02]  /*1170*/  R2UR UR8, R10 ;  /* 0x000000000a0872ca */ /* 0x010fc400000e0000 */
[----:B------:R-:W-:Y:S02]  /*1180*/  CS2R R132, SRZ ;  /* 0x0000000000847805 */ /* 0x000fe4000001ff00 */
[----:B------:R-:W-:Y:S02]  /*1190*/  CS2R R134, SRZ ;  /* 0x0000000000867805 */ /* 0x000fe4000001ff00 */
[----:B------:R-:W-:Y:S02]  /*11a0*/  CS2R R136, SRZ ;  /* 0x0000000000887805 */ /* 0x000fe4000001ff00 */
[----:B------:R-:W-:Y:S02]  /*11b0*/  CS2R R138, SRZ ;  /* 0x00000000008a7805 */ /* 0x000fe4000001ff00 */
[----:B------:R-:W-:Y:S01]  /*11c0*/  CS2R R140, SRZ ;  /* 0x00000000008c7805 */ /* 0x000fe2000001ff00 */
[----:B------:R-:W-:Y:S01]  /*11d0*/  IMAD.MOV.U32 R143, RZ, RZ, RZ ;  /* 0x000000ffff8f7224 */ /* 0x000fe200078e00ff */
[----:B------:R-:W-:Y:S01]  /*11e0*/  CS2R R56, SRZ ;  /* 0x0000000000387805 */ /* 0x000fe2000001ff00 */
[----:B------:R-:W-:Y:S01]  /*11f0*/  IMAD.MOV.U32 R145, RZ, RZ, RZ ;  /* 0x000000ffff917224 */ /* 0x000fe200078e00ff */
[----:B------:R-:W-:Y:S01]  /*1200*/  CS2R R58, SRZ ;  /* 0x00000000003a7805 */ /* 0x000fe2000001ff00 */
[----:B--23--:R-:W-:Y:S01]  /*1210*/  IMAD.U32 R13, RZ, RZ, UR4 ;  /* 0x00000004ff0d7e24 */ /* 0x00cfe2000f8e00ff */
[----:B------:R-:W-:-:S02]  /*1220*/  CS2R R60, SRZ ;  /* 0x00000000003c7805 */ /* 0x000fc4000001ff00 */
[----:B------:R-:W-:Y:S01]  /*1230*/  CS2R R62, SRZ ;  /* 0x00000000003e7805 */ /* 0x000fe2000001ff00 */
[----:B------:R-:W-:Y:S01]  /*1240*/  ULEA.HI UR10, UR8, UR8, URZ, 0x1 ;  /* 0x00000008080a7291 */ /* 0x000fe2000f8f083f */
[----:B------:R-:W-:Y:S02]  /*1250*/  CS2R R64, SRZ ;  /* 0x0000000000407805 */ /* 0x000fe4000001ff00 */
[----:B------:R-:W-:Y:S02]  /*1260*/  CS2R R66, SRZ ;  /* 0x0000000000427805 */ /* 0x000fe4000001ff00 */
[----:B------:R-:W-:Y:S01]  /*1270*/  CS2R R68, SRZ ;  /* 0x0000000000447805 */ /* 0x000fe2000001ff00 */
[----:B------:R-:W-:Y:S01]  /*1280*/  ULOP3.LUT UR11, UR10, 0x7fffe, URZ, 0xc0, !UPT ;  /* 0x0007fffe0a0b7892 */ /* 0x000fe2000f8ec03f */
[----:B------:R-:W-:Y:S01]  /*1290*/  CS2R R70, SRZ ;  /* 0x0000000000467805 */ /* 0x000fe2000001ff00 */
[----:B0-----:R-:W-:Y:S01]  /*12a0*/  ULEA UR10, UR13, UR12, 0x18 ;  /* 0x0000000c0d0a7291 */ /* 0x001fe2000f8ec03f */
[----:B------:R-:W-:Y:S01]  /*12b0*/  CS2R R72, SRZ ;  /* 0x0000000000487805 */ /* 0x000fe2000001ff00 */
[----:B------:R-:W-:Y:S01]  /*12c0*/  UIADD3 UR11, UR8, -UR11, URZ ;  /* 0x8000000b080b7290 */ /* 0x000fe2000fffe03f */
[----:B------:R-:W-:Y:S01]  /*12d0*/  CS2R R74, SRZ ;  /* 0x00000000004a7805 */ /* 0x000fe2000001ff00 */
[----:B------:R-:W-:Y:S01]  /*12e0*/  UMOV UR12, UR5 ;  /* 0x00000005000c7c82 */ /* 0x000fe20008000000 */
[----:B------:R-:W-:Y:S01]  /*12f0*/  UMOV UR8, URZ ;  /* 0x0000003f00087c82 */ /* 0x000fe20008000000 */
[----:B------:R-:W-:Y:S01]  /*1300*/  ULEA UR11, UR11, UR10, 0xd ;  /* 0x0000000a0b0b7291 */ /* 0x000fe2000f8e683f */
[----:B------:R-:W-:-:S02]  /*1310*/  CS2R R76, SRZ ;  /* 0x00000000004c7805 */ /* 0x000fc4000001ff00 */
[----:B------:R-:W-:Y:S02]  /*1320*/  CS2R R78, SRZ ;  /* 0x00000000004e7805 */ /* 0x000fe4000001ff00 */
[----:B------:R-:W-:Y:S01]  /*1330*/  CS2R R80, SRZ ;  /* 0x0000000000507805 */ /* 0x000fe2000001ff00 */
[----:B------:R-:W-:Y:S01]  /*1340*/  UIADD3 UR11, UR11, 0x100, URZ ;  /* 0x000001000b0b7890 */ /* 0x000fe2000fffe03f */
[----:B------:R-:W-:Y:S02]  /*1350*/  CS2R R82, SRZ ;  /* 0x0000000000527805 */ /* 0x000fe4000001ff00 */
[----:B------:R-:W-:Y:S02]  /*1360*/  CS2R R84, SRZ ;  /* 0x0000000000547805 */ /* 0x000fe4000001ff00 */
[----:B------:R-:W-:Y:S01]  /*1370*/  CS2R R86, SRZ ;  /* 0x0000000000567805 */ /* 0x000fe2000001ff00 */
[----:B------:R-:W-:Y:S01]  /*1380*/  USHF.R.U32.HI UR11, URZ, 0x4, UR11 ;  /* 0x000000043f0b7899 */ /* 0x000fe2000801160b */
[----:B------:R-:W-:-:S02]  /*1390*/  CS2R R24, SRZ ;  /* 0x0000000000187805 */ /* 0x000fc4000001ff00 */
[----:B------:R-:W-:Y:S02]  /*13a0*/  CS2R R26, SRZ ;  /* 0x00000000001a7805 */ /* 0x000fe4000001ff00 */
[----:B------:R-:W-:Y:S01]  /*13b0*/  CS2R R28, SRZ ;  /* 0x00000000001c7805 */ /* 0x000fe2000001ff00 */
[----:B------:R-:W-:Y:S01]  /*13c0*/  ULOP3.LUT UR11, UR11, 0x3fff, URZ, 0xc0, !UPT ;  /* 0x00003fff0b0b7892 */ /* 0x000fe2000f8ec03f */
        /* <DEDUP_REMOVED lines=12> */
[----:B------:R-:W-:Y:S01]  /*1490*/  CS2R R54, SRZ ;  /* 0x0000000000367805 */ /* 0x000fe2000001ff00 */
[----:B------:R-:W-:Y:S06]  /*14a0*/  @!P0 BRA `(.L_x_13) ;  /* 0x0000000800a08947 */ /* 0x000fec0003800000 */
[----:B------:R-:W-:-:S13]  /*14b0*/  ISETP.NE.AND P1, PT, R142, 0x3, PT ;  /* 0x000000038e00780c */ /* 0x000fda0003f25270 */
[----:B------:R-:W-:Y:S05]  /*14c0*/  @!P1 BRA `(.L_x_14) ;  /* 0x0000000000049947 */ /* 0x000fea0003800000 */
[----:B------:R-:W-:Y:S01]  /*14d0*/  BPT.TRAP 0x1 ;  /* 0x000000040000795c */ /* 0x000fe20000300000 */
.L_x_14:
[----:B------:R-:W-:Y:S01]  /*14e0*/  ULEA UR6, UR5, UR10, 0x3 ;  /* 0x0000000a05067291 */ /* 0x000fe2000f8e183f */
[----:B------:R-:W-:-:S05]  /*14f0*/  IMAD.U32 R10, RZ, RZ, UR4 ;  /* 0x00000004ff0a7e24 */ /* 0x000fca000f8e00ff */
[----:B------:R-:W-:-:S04]  /*1500*/  SHF.L.U32 R10, R10, 0x1f, RZ ;  /* 0x0000001f0a0a7819 */ /* 0x000fc800000006ff */
[----:B------:R0:W1:Y:S01]  /*1510*/  SYNCS.PHASECHK.TRANS64.TRYWAIT P0, [UR6], R10 ;  /* 0x0000000aff0075a7 */ /* 0x0000620008000146 */
[----:B------:R-:W-:Y:S05]  /*1520*/  @!P1 BRA `(.L_x_15) ;  /* 0x0000000000049947 */ /* 0x000fea0003800000 */
[----:B------:R-:W-:Y:S01]  /*1530*/  BPT.TRAP 0x1 ;  /* 0x000000040000795c */ /* 0x000fe20000300000 */
.L_x_15:
[----:B-1----:R-:W-:Y:S05]  /*1540*/  @P0 BRA `(.L_x_16) ;  /* 0x0000000000080947 */ /* 0x002fea0003800000 */
[----:B------:R-:W1:Y:S02]  /*1550*/  SYNCS.PHASECHK.TRANS64.TRYWAIT P0, [UR6], R10 ;  /* 0x0000000aff0075a7 */ /* 0x000e640008000146 */
[----:B-1----:R-:W-:Y:S05]  /*1560*/  @!P0 BRA `(.L_x_17) ;  /* 0x0000008000688947 */ /* 0x002fea0003800000 */
.L_x_16:
[----:B------:R-:W-:Y:S01]  /*1570*/  UIADD3 UR6, UR10, 0x28100, URZ ;  /* 0x000281000a067890 */ /* 0x000fe2000fffe03f */
[----:B------:R-:W-:Y:S01]  /*1580*/  WARPGROUP.ARRIVE ;  /* 0x00000000000079c5 */ /* 0x000fe20000000000 */
[----:B------:R-:W-:Y:S01]  /*1590*/  ULOP3.LUT UR8, UR11, 0x10000, URZ, 0xfc, !UPT ;  /* 0x000100000b087892 */ /* 0x000fe2000f8efc3f */
[----:B------:R-:W-:Y:S01]  /*15a0*/  CS2R R18, SRZ ;  /* 0x0000000000127805 */ /* 0x000fe2000001ff00 */
[----:B------:R-:W-:Y:S01]  /*15b0*/  USHF.R.U32.HI UR6, URZ, 0x4, UR6 ;  /* 0x000000043f067899 */ /* 0x000fe20008011606 */
[----:B------:R-:W-:Y:S01]  /*15c0*/  CS2R R16, SRZ ;  /* 0x0000000000107805 */ /* 0x000fe2000001ff00 */
[----:B------:R-:W-:Y:S01]  /*15d0*/  ULEA UR8, UR5, UR8, 0xb ;  /* 0x0000000805087291 */ /* 0x000fe2000f8e583f */
[----:B------:R-:W-:Y:S01]  /*15e0*/  CS2R R20, SRZ ;  /* 0x0000000000147805 */ /* 0x000fe2000001ff00 */
[----:B------:R-:W-:Y:S01]  /*15f0*/  ULOP3.LUT UR6, UR6, 0x3fff, URZ, 0xc0, !UPT ;  /* 0x00003fff06067892 */ /* 0x000fe2000f8ec03f */
[----:B------:R-:W-:Y:S01]  /*1600*/  CS2R R22, SRZ ;  /* 0x0000000000167805 */ /* 0x000fe2000001ff00 */
[----:B------:R-:W-:Y:S01]  /*1610*/  UMOV UR13, 0x40000040 ;  /* 0x40000040000d7882 */ /* 0x000fe20000000000 */
[----:B------:R-:W-:Y:S01]  /*1620*/  UMOV UR15, 0x40000040 ;  /* 0x40000040000f7882 */ /* 0x000fe20000000000 */
[----:B------:R-:W-:Y:S01]  /*1630*/  ULOP3.LUT UR6, UR6, 0x10000, URZ, 0xfc, !UPT ;  /* 0x0001000006067892 */ /* 0x000fe2000f8efc3f */
[----:B------:R-:W-:Y:S01]  /*1640*/  CS2R R88, SRZ ;  /* 0x0000000000587805 */ /* 0x000fe2000001ff00 */
[----:B------:R-:W-:Y:S01]  /*1650*/  UMOV UR12, UR8 ;  /* 0x00000008000c7c82 */ /* 0x000fe20008000000 */
[----:B------:R-:W-:Y:S01]  /*1660*/  CS2R R90, SRZ ;  /* 0x00000000005a7805 */ /* 0x000fe2000001ff00 */
[----:B------:R-:W-:Y:S01]  /*1670*/  ULEA UR7, UR5, UR6, 0x9 ;  /* 0x0000000605077291 */ /* 0x000fe2000f8e483f */
[----:B------:R-:W-:Y:S01]  /*1680*/  CS2R R92, SRZ ;  /* 0x00000000005c7805 */ /* 0x000fe2000001ff00 */
[----:B------:R-:W-:Y:S01]  /*1690*/  UIADD3 UR6, UR8, 0x400, URZ ;  /* 0x0000040008067890 */ /* 0x000fe2000fffe03f */
[----:B------:R-:W-:-:S02]  /*16a0*/  CS2R R96, SRZ ;  /* 0x0000000000607805 */ /* 0x000fc4000001ff00 */
[----:B------:R-:W-:Y:S02]  /*16b0*/  CS2R R94, SRZ ;  /* 0x00000000005e7805 */ /* 0x000fe4000001ff00 */
[----:B------:R-:W-:Y:S02]  /*16c0*/  CS2R R98, SRZ ;  /* 0x0000000000627805 */ /* 0x000fe4000001ff00 */
[----:B------:R-:W-:Y:S01]  /*16d0*/  CS2R R100, SRZ ;  /* 0x0000000000647805 */ /* 0x000fe2000001ff00 */
[----:B------:R-:W-:Y:S01]  /*16e0*/  UMOV UR14, UR7 ;  /* 0x00000007000e7c82 */ /* 0x000fe20008000000 */
[----:B------:R-:W-:Y:S01]  /*16f0*/  CS2R R102, SRZ ;  /* 0x0000000000667805 */ /* 0x000fe2000001ff00 */
[----:B------:R-:W-:Y:S01]  /*1700*/  QGMMA.64x64x32.F32.E4M3.E4M3 R56, gdesc[UR12], RZ, !UPT ;  /* 0x00e000000c3879f3 */ /* 0x000fe2000c7008ff */
[----:B------:R-:W-:Y:S01]  /*1710*/  UMOV UR12, UR6 ;  /* 0x00000006000c7c82 */ /* 0x000fe20008000000 */
[----:B------:R-:W-:Y:S01]  /*1720*/  UMOV UR13, 0x40000040 ;  /* 0x40000040000d7882 */ /* 0x000fe20000000000 */
[----:B------:R-:W-:Y:S01]  /*1730*/  UIADD3 UR6, UR8, 0x402, URZ ;  /* 0x0000040208067890 */ /* 0x000fe2000fffe03f */
[----:B------:R-:W-:Y:S01]  /*1740*/  QGMMA.64x64x32.F32.E4M3.E4M3 R24, gdesc[UR12], RZ, !UPT ;  /* 0x00e000000c1879f3 */ /* 0x000fe2000c7008ff */
[----:B------:R-:W-:Y:S01]  /*1750*/  UIADD3 UR12, UR8, 0x2, URZ ;  /* 0x00000002080c7890 */ /* 0x000fe2000fffe03f */
[----:B------:R-:W-:Y:S01]  /*1760*/  CS2R R104, SRZ ;  /* 0x0000000000687805 */ /* 0x000fe2000001ff00 */
[----:B------:R-:W-:Y:S01]  /*1770*/  UIADD3 UR14, UR7, 0x2, URZ ;  /* 0x00000002070e7890 */ /* 0x000fe2000fffe03f */
[----:B------:R-:W-:Y:S01]  /*1780*/  CS2R R108, SRZ ;  /* 0x00000000006c7805 */ /* 0x000fe2000001ff00 */
[----:B------:R-:W-:Y:S01]  /*1790*/  UMOV UR13, 0x40000040 ;  /* 0x40000040000d7882 */ /* 0x000fe20000000000 */
[----:B------:R-:W-:Y:S01]  /*17a0*/  UMOV UR15, 0x40000040 ;  /* 0x40000040000f7882 */ /* 0x000fe20000000000 */
        /* <DEDUP_REMOVED lines=16> */
[----:B------:R-:W-:Y:S01]  /*18b0*/  CS2R R140, SRZ ;  /* 0x00000000008c7805 */ /* 0x000fe2000001ff00 */
[----:B------:R-:W-:Y:S02]  /*18c0*/  IMAD.MOV.U32 R143, RZ, RZ, RZ ;  /* 0x000000ffff8f7224 */ /* 0x000fe400078e00ff */
[----:B------:R-:W-:Y:S01]  /*18d0*/  IMAD.MOV.U32 R145, RZ, RZ, RZ ;  /* 0x000000ffff917224 */ /* 0x000fe200078e00ff */
[----:B------:R-:W-:Y:S01]  /*18e0*/  QGMMA.64x64x32.F32.E4M3.E4M3 R56, gdesc[UR12], R56 ;  /* 0x00e000000c3879f3 */ /* 0x000fe20008700838 */
[----:B------:R-:W-:Y:S01]  /*18f0*/  UMOV UR12, UR6 ;  /* 0x00000006000c7c82 */ /* 0x000fe20008000000 */
[----:B------:R-:W-:Y:S01]  /*1900*/  UMOV UR13, 0x40000040 ;  /* 0x40000040000d7882 */ /* 0x000fe20000000000 */
[----:B------:R-:W-:Y:S01]  /*1910*/  UIADD3 UR6, UR8, 0x404, URZ ;  /* 0x0000040408067890 */ /* 0x000fe2000fffe03f */
[----:B------:R-:W-:Y:S01]  /*1920*/  QGMMA.64x64x32.F32.E4M3.E4M3 R24, gdesc[UR12], R24 ;  /* 0x00e000000c1879f3 */ /* 0x000fe20008700818 */
[----:B------:R-:W-:-:S02]  /*1930*/  UIADD3 UR12, UR8, 0x4, URZ ;  /* 0x00000004080c7890 */ /* 0x000fc4000fffe03f */
[----:B------:R-:W-:Y:S01]  /*1940*/  UIADD3 UR14, UR7, 0x4, URZ ;  /* 0x00000004070e7890 */ /* 0x000fe2000fffe03f */
[----:B------:R-:W-:Y:S01]  /*1950*/  UMOV UR13, 0x40000040 ;  /* 0x40000040000d7882 */ /* 0x000fe20000000000 */
[----:B------:R-:W-:-:S07]  /*1960*/  UMOV UR15, 0x40000040 ;  /* 0x40000040000f7882 */ /* 0x000fce0000000000 */
[----:B------:R-:W-:Y:S01]  /*1970*/  QGMMA.64x64x32.F32.E4M3.E4M3 R56, gdesc[UR12], R56 ;  /* 0x00e000000c3879f3 */ /* 0x000fe20008700838 */
[----:B------:R-:W-:Y:S01]  /*1980*/  UMOV UR12, UR6 ;  /* 0x00000006000c7c82 */ /* 0x000fe20008000000 */
[----:B------:R-:W-:Y:S01]  /*1990*/  UMOV UR13, 0x40000040 ;  /* 0x40000040000d7882 */ /* 0x000fe20000000000 */
[----:B------:R-:W-:Y:S01]  /*19a0*/  UMOV UR6, 0x4 ;  /* 0x0000000400067882 */ /* 0x000fe20000000000 */
[----:B------:R-:W-:Y:S01]  /*19b0*/  QGMMA.64x64x32.F32.E4M3.E4M3 R24, gdesc[UR12], R24 ;  /* 0x00e000000c1879f3 */ /* 0x000fe20008700818 */
[----:B------:R-:W-:Y:S02]  /*19c0*/  UIADD3 UR14, UR7, 0x6, URZ ;  /* 0x00000006070e7890 */ /* 0x000fe4000fffe03f */
[----:B------:R-:W-:Y:S01]  /*19d0*/  UIADD3 UR12, UR8, 0x6, URZ ;  /* 0x00000006080c7890 */ /* 0x000fe2000fffe03f */
[----:B------:R-:W-:Y:S01]  /*19e0*/  ULDC UR7, c[0x0][0x50c] ;  /* 0x0001430000077ab9 */ /* 0x000fe20000000800 */
[----:B------:R-:W-:Y:S02]  /*19f0*/  UIADD3 UR8, UR8, 0x406, URZ ;  /* 0x0000040608087890 */ /* 0x000fe4000fffe03f */
[----:B------:R-:W-:Y:S01]  /*1a00*/  UISETP.NE.AND UP0, UPT, UR7, 0x4, UPT ;  /* 0x000000040700788c */ /* 0x000fe2000bf05270 */
[----:B------:R-:W-:Y:S01]  /*1a10*/  UMOV UR13, 0x40000040 ;  /* 0x40000040000d7882 */ /* 0x000fe20000000000 */
[----:B------:R-:W-:-:S02]  /*1a20*/  UMOV UR15, 0x40000040 ;  /* 0x40000040000f7882 */ /* 0x000fc40000000000 */
[----:B------:R-:W-:-:S06]  /*1a30*/  USEL UR7, URZ, 0x1, UP0 ;  /* 0x000000013f077887 */ /* 0x000fcc0008000000 */
[----:B------:R-:W-:Y:S01]  /*1a40*/  ISETP.NE.AND P0, PT, RZ, UR7, PT ;  /* 0x00000007ff007c0c */ /* 0x000fe2000bf05270 */
[----:B------:R-:W-:Y:S01]  /*1a50*/  QGMMA.64x64x32.F32.E4M3.E4M3 R56, gdesc[UR12], R56 ;  /* 0x00e000000c3879f3 */ /* 0x000fe20008700838 */
[----:B------:R-:W-:Y:S01]  /*1a60*/  UMOV UR12, UR8 ;  /* 0x00000008000c7c82 */ /* 0x000fe20008000000 */
[----:B------:R-:W-:Y:S02]  /*1a70*/  UMOV UR13, 0x40000040 ;  /* 0x40000040000d7882 */ /* 0x000fe40000000000 */
[----:B------:R-:W-:Y:S08]  /*1a80*/  QGMMA.64x64x32.F32.E4M3.E4M3 R24, gdesc[UR12], R24, gsb0 ;  /* 0x00e000000c1879f3 */ /* 0x000ff00008000818 */
[----:B------:R-:W-:Y:S05]  /*1a90*/  @!P0 BRA `(.L_x_18) ;  /* 0x0000000400088947 */ /* 0x000fea0003800000 */
[----:B------:R-:W-:Y:S02]  /*1aa0*/  WARPGROUP.DEPBAR.LE gsb0, 0x0 ;  /* 0x00008000000079c5 */ /* 0x000fe40000010000 */
[----:B------:R-:W-:-:S01]  /*1ab0*/  FADD R145, RZ, R56 ;  /* 0x00000038ff917221 */ /* 0x000fc20000000000 */
[----:B------:R-:W-:Y:S01]  /*1ac0*/  FADD R140, RZ, R57 ;  /* 0x00000039ff8c7221 */ /* 0x000fe20000000000 */
        /* <DEDUP_REMOVED lines=62> */
[----:B------:R-:W-:-:S06]  /*1eb0*/  UMOV UR6, URZ ;  /* 0x0000003f00067c82 */ /* 0x000fcc0008000000 */
.L_x_18:
[----:B------:R-:W-:-:S04]  /*1ec0*/  UIADD3 UR12, UR5, 0x1, URZ ;  /* 0x00000001050c7890 */ /* 0x000fc8000fffe03f */
[----:B------:R-:W-:-:S04]  /*1ed0*/  UISETP.NE.AND UP0, UPT, UR12, 0x5, UPT ;  /* 0x000000050c00788c */ /* 0x000fc8000bf05270 */
[----:B------:R-:W-:Y:S02]  /*1ee0*/  USEL UR8, URZ, 0x1, UP0 ;  /* 0x000000013f087887 */ /* 0x000fe40008000000 */
[----:B------:R-:W-:Y:S02]  /*1ef0*/  USEL UR12, UR12, URZ, UP0 ;  /* 0x0000003f0c0c7287 */ /* 0x000fe40008000000 */
[----:B------:R-:W-:-:S06]  /*1f00*/  ULOP3.LUT UR8, UR4, UR8, URZ, 0x3c, !UPT ;  /* 0x0000000804087292 */ /* 0x000fcc000f8e3c3f */
[----:B------:R-:W-:Y:S01]  /*1f10*/  IMAD.U32 R13, RZ, RZ, UR8 ;  /* 0x00000008ff0d7e24 */ /* 0x000fe2000f8e00ff */
[----:B------:R-:W-:-:S06]  /*1f20*/  UMOV UR8, 0x1 ;  /* 0x0000000100087882 */ /* 0x000fcc0000000000 */
.L_x_13:
[----:B------:R-:W-:-:S04]  /*1f30*/  UISETP.LT.AND UP0, UPT, UR9, 0x1, UPT ;  /* 0x000000010900788c */ /* 0x000fc8000bf01270 */
[----:B------:R-:W-:-:S04]  /*1f40*/  USEL UR13, UR9, 0x1, UP0 ;  /* 0x00000001090d7887 */ /* 0x000fc80008000000 */
[----:B------:R-:W-:-:S04]  /*1f50*/  UIADD3 UR13, UR9, -UR13, URZ ;  /* 0x8000000d090d7290 */ /* 0x000fc8000fffe03f */
[----:B------:R-:W-:-:S06]  /*1f60*/  UISETP.GE.AND UP0, UPT, UR13, 0x1, UPT ;  /* 0x000000010d00788c */ /* 0x000fcc000bf06270 */
[----:B------:R-:W-:-:S13]  /*1f70*/  PLOP3.LUT P0, PT, PT, PT, UP0, 0x80, 0x0 ;  /* 0x000000000000781c */ /* 0x000fda0003f0f008 */
[----:B------:R-:W-:Y:S05]  /*1f80*/  @!P0 BRA `(.L_x_19) ;  /* 0x0000000800748947 */ /* 0x000fea0003800000 */
[----:B01----:R-:W-:Y:S01]  /*1f90*/  IMAD.U32 R10, RZ, RZ, UR13 ;  /* 0x0000000dff0a7e24 */ /* 0x003fe2000f8e00ff */
[----:B------:R-:W-:Y:S01]  /*1fa0*/  UMOV UR13, UR5 ;  /* 0x00000005000d7c82 */ /* 0x000fe20008000000 */
[----:B------:R-:W-:-:S05]  /*1fb0*/  ULDC UR15, c[0x0][0x50c] ;  /* 0x00014300000f7ab9 */ /* 0x000fca0000000800 */
.L_x_27:
[----:B------:R-:W-:-:S13]  /*1fc0*/  ISETP.NE.AND P1, PT, R142, 0x3, PT ;  /* 0x000000038e00780c */ /* 0x000fda0003f25270 */
[----:B01----:R-:W-:Y:S05]  /*1fd0*/  @!P1 BRA `(.L_x_20) ;  /* 0x0000000000049947 */ /* 0x003fea0003800000 */
[----:B------:R-:W-:Y:S01]  /*1fe0*/  BPT.TRAP 0x1 ;  /* 0x000000040000795c */ /* 0x000fe20000300000 */
.L_x_20:
[----:B------:R-:W0:Y:S01]  /*1ff0*/  S2UR UR14, SR_CgaCtaId ;  /* 0x00000000000e79c3 */ /* 0x000e220000008800 */
[----:B------:R-:W-:Y:S01]  /*2000*/  UMOV UR10, 0x400 ;  /* 0x00000400000a7882 */ /* 0x000fe20000000000 */
[----:B------:R-:W-:Y:S01]  /*2010*/  SHF.L.U32 R11, R13, 0x1f, RZ ;  /* 0x0000001f0d0b7819 */ /* 0x000fe200000006ff */
[----:B0-----:R-:W-:-:S04]  /*2020*/  ULEA UR10, UR14, UR10, 0x18 ;  /* 0x0000000a0e0a7291 */ /* 0x001fc8000f8ec03f */
[----:B------:R-:W-:-:S09]  /*2030*/  ULEA UR14, UR12, UR10, 0x3 ;  /* 0x0000000a0c0e7291 */ /* 0x000fd2000f8e183f */
[----:B------:R0:W1:Y:S01]  /*2040*/  SYNCS.PHASECHK.TRANS64.TRYWAIT P0, [UR14], R11 ;  /* 0x0000000bff0075a7 */ /* 0x000062000800014e */
[----:B------:R-:W-:Y:S05]  /*2050*/  @!P1 BRA `(.L_x_21) ;  /* 0x0000000000049947 */ /* 0x000fea0003800000 */
[----:B------:R-:W-:Y:S01]  /*2060*/  BPT.TRAP 0x1 ;  /* 0x000000040000795c */ /* 0x000fe20000300000 */
.L_x_21:
[----:B-1----:R-:W-:Y:S05]  /*2070*/  @P0 BRA `(.L_x_22) ;  /* 0x0000000000080947 */ /* 0x002fea0003800000 */
[----:B------:R-:W1:Y:S02]  /*2080*/  SYNCS.PHASECHK.TRANS64.TRYWAIT P0, [UR14], R11 ;  /* 0x0000000bff0075a7 */ /* 0x000e64000800014e */
[----:B-1----:R-:W-:Y:S05]  /*2090*/  @!P0 BRA `(.L_x_23) ;  /* 0x0000007400b48947 */ /* 0x002fea0003800000 */
.L_x_22:
[----:B------:R-:W-:Y:S01]  /*20a0*/  UIADD3 UR14, UR10, 0x28100, URZ ;  /* 0x000281000a0e7890 */ /* 0x000fe2000fffe03f */
[----:B------:R-:W-:Y:S01]  /*20b0*/  WARPGROUP.ARRIVE ;  /* 0x00000000000079c5 */ /* 0x000fe20000000000 */
[----:B------:R-:W-:Y:S02]  /*20c0*/  UISETP.NE.AND UP0, UPT, UR7, URZ, UPT ;  /* 0x0000003f0700728c */ /* 0x000fe4000bf05270 */
[----:B------:R-:W-:Y:S02]  /*20d0*/  USHF.R.U32.HI UR14, URZ, 0x4, UR14 ;  /* 0x000000043f0e7899 */ /* 0x000fe4000801160e */
[----:B------:R-:W-:Y:S02]  /*20e0*/  USEL UR8, UR8, URZ, !UP0 ;  /* 0x0000003f08087287 */ /* 0x000fe4000c000000 */
[----:B------:R-:W-:Y:S02]  /*20f0*/  ULOP3.LUT UR14, UR14, 0x3fff, URZ, 0xc0, !UPT ;  /* 0x00003fff0e0e7892 */ /* 0x000fe4000f8ec03f */
[----:B------:R-:W-:-:S02]  /*2100*/  ULOP3.LUT UR7, UR11, 0x10000, URZ, 0xfc, !UPT ;  /* 0x000100000b077892 */ /* 0x000fc4000f8efc3f */
[----:B------:R-:W-:Y:S02]  /*2110*/  ULOP3.LUT UR14, UR14, 0x10000, URZ, 0xfc, !UPT ;  /* 0x000100000e0e7892 */ /* 0x000fe4000f8efc3f */
[----:B------:R-:W-:Y:S02]  /*2120*/  UISETP.NE.U32.AND UP0, UPT, UR8, URZ, UPT ;  /* 0x0000003f0800728c */ /* 0x000fe4000bf05070 */
[----:B------:R-:W-:Y:S02]  /*2130*/  ULEA UR8, UR12, UR7, 0xb ;  /* 0x000000070c087291 */ /* 0x000fe4000f8e583f */
[----:B------:R-:W-:Y:S02]  /*2140*/  ULEA UR7, UR12, UR14, 0x9 ;  /* 0x0000000e0c077291 */ /* 0x000fe4000f8e483f */
[----:B------:R-:W-:Y:S01]  /*2150*/  UIADD3 UR14, UR8, 0x400, URZ ;  /* 0x00000400080e7890 */ /* 0x000fe2000fffe03f */
[----:B------:R-:W-:Y:S02]  /*2160*/  UMOV UR17, 0x40000040 ;  /* 0x4000004000117882 */ /* 0x000fe40000000000 */
[----:B------:R-:W-:Y:S01]  /*2170*/  UMOV UR16, UR8 ;  /* 0x0000000800107c82 */ /* 0x000fe20008000000 */
[----:B------:R-:W-:Y:S01]  /*2180*/  UMOV UR19, 0x40000040 ;  /* 0x4000004000137882 */ /* 0x000fe20000000000 */
[----:B------:R-:W-:Y:S01]  /*2190*/  UMOV UR18, UR7 ;  /* 0x0000000700127c82 */ /* 0x000fe20008000000 */
[----:B------:R-:W-:Y:S01]  /*21a0*/  UIADD3 UR6, UR6, 0x4, URZ ;  /* 0x0000000406067890 */ /* 0x000fe2000fffe03f */
[----:B------:R-:W-:Y:S01]  /*21b0*/  QGMMA.64x64x32.F32.E4M3.E4M3 R56, gdesc[UR16], R56, UP0 ;  /* 0x00e00000103879f3 */ /* 0x000fe2000bf00838 */
[----:B------:R-:W-:Y:S01]  /*21c0*/  UMOV UR16, UR14 ;  /* 0x0000000e00107c82 */ /* 0x000fe20008000000 */
[----:B------:R-:W-:Y:S01]  /*21d0*/  UMOV UR17, 0x40000040 ;  /* 0x4000004000117882 */ /* 0x000fe20000000000 */
[----:B------:R-:W-:Y:S01]  /*21e0*/  UIADD3 UR14, UR8, 0x402, URZ ;  /* 0x00000402080e7890 */ /* 0x000fe2000fffe03f */
[----:B------:R-:W-:Y:S01]  /*21f0*/  QGMMA.64x64x32.F32.E4M3.E4M3 R24, gdesc[UR16], R24, UP0 ;  /* 0x00e00000101879f3 */ /* 0x000fe2000bf00818 */
[----:B------:R-:W-:-:S02]  /*2200*/  UIADD3 UR16, UR8, 0x2, URZ ;  /* 0x0000000208107890 */ /* 0x000fc4000fffe03f */
[----:B------:R-:W-:Y:S01]  /*2210*/  UIADD3 UR18, UR7, 0x2, URZ ;  /* 0x0000000207127890 */ /* 0x000fe2000fffe03f */
[----:B------:R-:W-:Y:S01]  /*2220*/  UMOV UR17, 0x40000040 ;  /* 0x4000004000117882 */ /* 0x000fe20000000000 */
[----:B------:R-:W-:Y:S01]  /*2230*/  UMOV UR19, 0x40000040 ;  /* 0x4000004000137882 */ /* 0x000fe20000000000 */
[----:B------:R-:W-:-:S06]  /*2240*/  UISETP.NE.AND UP0, UPT, UR6, UR15, UPT ;  /* 0x0000000f0600728c */ /* 0x000fcc000bf05270 */
[----:B------:R-:W-:Y:S01]  /*2250*/  QGMMA.64x64x32.F32.E4M3.E4M3 R56, gdesc[UR16], R56 ;  /* 0x00e00000103879f3 */ /* 0x000fe20008700838 */
[----:B------:R-:W-:Y:S01]  /*2260*/  UMOV UR16, UR14 ;  /* 0x0000000e00107c82 */ /* 0x000fe20008000000 */
[----:B------:R-:W-:Y:S01]  /*2270*/  UMOV UR17, 0x40000040 ;  /* 0x4000004000117882 */ /* 0x000fe20000000000 */
[----:B------:R-:W-:Y:S01]  /*2280*/  UIADD3 UR14, UR8, 0x404, URZ ;  /* 0x00000404080e7890 */ /* 0x000fe2000fffe03f */
[----:B------:R-:W-:Y:S01]  /*2290*/  QGMMA.64x64x32.F32.E4M3.E4M3 R24, gdesc[UR16], R24 ;  /* 0x00e00000101879f3 */ /* 0x000fe20008700818 */
[----:B------:R-:W-:Y:S02]  /*22a0*/  UIADD3 UR16, UR8, 0x4, URZ ;  /* 0x0000000408107890 */ /* 0x000fe4000fffe03f */
[----:B------:R-:W-:Y:S01]  /*22b0*/  UIADD3 UR18, UR7, 0x4, URZ ;  /* 0x0000000407127890 */ /* 0x000fe2000fffe03f */
[----:B------:R-:W-:Y:S01]  /*22c0*/  UMOV UR17, 0x40000040 ;  /* 0x4000004000117882 */ /* 0x000fe20000000000 */
[----:B------:R-:W-:-:S07]  /*22d0*/  UMOV UR19, 0x40000040 ;  /* 0x4000004000137882 */ /* 0x000fce0000000000 */
[----:B------:R-:W-:Y:S01]  /*22e0*/  QGMMA.64x64x32.F32.E4M3.E4M3 R56, gdesc[UR16], R56 ;  /* 0x00e00000103879f3 */ /* 0x000fe20008700838 */
[----:B------:R-:W-:Y:S01]  /*22f0*/  UMOV UR16, UR14 ;  /* 0x0000000e00107c82 */ /* 0x000fe20008000000 */
[----:B------:R-:W-:Y:S02]  /*2300*/  UMOV UR17, 0x40000040 ;  /* 0x4000004000117882 */ /* 0x000fe40000000000 */
[----:B------:R-:W-:Y:S01]  /*2310*/  QGMMA.64x64x32.F32.E4M3.E4M3 R24, gdesc[UR16], R24 ;  /* 0x00e00000101879f3 */ /* 0x000fe20008700818 */
[----:B------:R-:W-:Y:S02]  /*2320*/  UIADD3 UR16, UR8, 0x6, URZ ;  /* 0x0000000608107890 */ /* 0x000fe4000fffe03f */
[----:B------:R-:W-:Y:S02]  /*2330*/  UIADD3 UR18, UR7, 0x6, URZ ;  /* 0x0000000607127890 */ /* 0x000fe4000fffe03f */
[----:B------:R-:W-:Y:S01]  /*2340*/  UIADD3 UR8, UR8, 0x406, URZ ;  /* 0x0000040608087890 */ /* 0x000fe2000fffe03f */
[----:B------:R-:W-:Y:S01]  /*2350*/  UMOV UR17, 0x40000040 ;  /* 0x4000004000117882 */ /* 0x000fe20000000000 */
[----:B------:R-:W-:Y:S01]  /*2360*/  UMOV UR19, 0x40000040 ;  /* 0x4000004000137882 */ /* 0x000fe20000000000 */
[----:B------:R-:W-:-:S06]  /*2370*/  USEL UR7, URZ, 0x1, UP0 ;  /* 0x000000013f077887 */ /* 0x000fcc0008000000 */
[----:B------:R-:W-:Y:S01]  /*2380*/  ISETP.NE.AND P0, PT, RZ, UR7, PT ;  /* 0x00000007ff007c0c */ /* 0x000fe2000bf05270 */
[----:B------:R-:W-:Y:S01]  /*2390*/  QGMMA.64x64x32.F32.E4M3.E4M3 R56, gdesc[UR16], R56 ;  /* 0x00e00000103879f3 */ /* 0x000fe20008700838 */
[----:B------:R-:W-:Y:S01]  /*23a0*/  UMOV UR16, UR8 ;  /* 0x0000000800107c82 */ /* 0x000fe20008000000 */
[----:B------:R-:W-:Y:S02]  /*23b0*/  UMOV UR17, 0x40000040 ;  /* 0x4000004000117882 */ /* 0x000fe40000000000 */
[----:B------:R-:W-:Y:S03]  /*23c0*/  QGMMA.64x64x32.F32.E4M3.E4M3 R24, gdesc[UR16], R24, gsb0 ;  /* 0x00e00000101879f3 */ /* 0x000fe60008000818 */
[----:B------:R-:W-:-:S05]  /*23d0*/  WARPGROUP.DEPBAR.LE gsb0, 0x1 ;  /* 0x00008000000079c5 */ /* 0x000fca0000010100 */
[----:B------:R-:W-:Y:S05]  /*23e0*/  @!P0 BRA `(.L_x_24) ;  /* 0x0000000400088947 */ /* 0x000fea0003800000 */
[----:B------:R-:W-:Y:S02]  /*23f0*/  WARPGROUP.DEPBAR.LE gsb0, 0x0 ;  /* 0x00008000000079c5 */ /* 0x000fe40000010000 */
[----:B------:R-:W-:-:S01]  /*2400*/  FADD R145, R56, R145 ;  /* 0x0000009138917221 */ /* 0x000fc20000000000 */
[----:B------:R-:W-:Y:S01]  /*2410*/  FADD R140, R57, R140 ;  /* 0x0000008c398c7221 */ /* 0x000fe20000000000 */
        /* <DEDUP_REMOVED lines=62> */
[----:B------:R-:W-:-:S06]  /*2800*/  UMOV UR6, URZ ;  /* 0x0000003f00067c82 */ /* 0x000fcc0008000000 */
.L_x_24:
[----:B------:R-:W-:Y:S05]  /*2810*/  @!P1 BRA `(.L_x_25) ;  /* 0x0000000000049947 */ /* 0x000fea0003800000 */
[----:B------:R-:W-:Y:S01]  /*2820*/  BPT.TRAP 0x1 ;  /* 0x000000040000795c */ /* 0x000fe20000300000 */
.L_x_25:
[----:B------:R-:W-:Y:S01]  /*2830*/  ULEA UR8, UR13, UR10, 0x3 ;  /* 0x0000000a0d087291 */ /* 0x000fe2000f8e183f */
[----:B------:R-:W-:-:S03]  /*2840*/  ISETP.GT.U32.AND P0, PT, R4, 0x1, PT ;  /* 0x000000010400780c */ /* 0x000fc60003f04070 */
[----:B------:R-:W-:-:S04]  /*2850*/  UIADD3 UR8, UR8, 0x28, URZ ;  /* 0x0000002808087890 */ /* 0x000fc8000fffe03f */
[----:B------:R-:W-:-:S09]  /*2860*/  UPRMT UR8, URZ, 0x654, UR8 ;  /* 0x000006543f087896 */ /* 0x000fd20008000008 */
[----:B------:R-:W-:Y:S01]  /*2870*/  SYNCS.ARRIVE.TRANS64.RED.A1T0 RZ, [UR8], RZ ;  /* 0x000000ffffff79a7 */ /* 0x000fe20008100408 */
[----:B------:R-:W-:Y:S05]  /*2880*/  @P0 BRA `(.L_x_26) ;  /* 0x0000000000040947 */ /* 0x000fea0003800000 */
[----:B------:R-:W-:Y:S01]  /*2890*/  BPT.TRAP 0x1 ;  /* 0x000000040000795c */ /* 0x000fe20000300000 */
.L_x_26:
[----:B------:R-:W-:Y:S01]  /*28a0*/  UIADD3 UR12, UR12, 0x1, URZ ;  /* 0x000000010c0c7890 */ /* 0x000fe2000fffe03f */
[C---:B------:R-:W-:Y:S01]  /*28b0*/  ISETP.GT.AND P0, PT, R10.reuse, 0x1, PT ;  /* 0x000000010a00780c */ /* 0x040fe20003f04270 */
[----:B------:R-:W-:Y:S01]  /*28c0*/  UIADD3 UR13, UR13, 0x1, URZ ;  /* 0x000000010d0d7890 */ /* 0x000fe2000fffe03f */
[----:B------:R-:W-:Y:S01]  /*28d0*/  VIADD R10, R10, 0xffffffff ;  /* 0xffffffff0a0a7836 */ /* 0x000fe20000000000 */
[----:B------:R-:W-:Y:S02]  /*28e0*/  UISETP.NE.AND UP0, UPT, UR12, 0x5, UPT ;  /* 0x000000050c00788c */ /* 0x000fe4000bf05270 */
[----:B------:R-:W-:Y:S02]  /*28f0*/  UISETP.NE.AND UP1, UPT, UR13, 0x5, UPT ;  /* 0x000000050d00788c */ /* 0x000fe4000bf25270 */
[----:B------:R-:W-:Y:S02]  /*2900*/  USEL UR8, URZ, 0x1, UP0 ;  /* 0x000000013f087887 */ /* 0x000fe40008000000 */
[----:B------:R-:W-:-:S02]  /*2910*/  USEL UR12, UR12, URZ, UP0 ;  /* 0x0000003f0c0c7287 */ /* 0x000fc40008000000 */
[----:B------:R-:W-:Y:S02]  /*2920*/  USEL UR13, UR13, URZ, UP1 ;  /* 0x0000003f0d0d7287 */ /* 0x000fe40008800000 */
[----:B------:R-:W-:Y:S01]  /*2930*/  LOP3.LUT R13, R13, UR8, RZ, 0x3c, !PT ;  /* 0x000000080d0d7c12 */ /* 0x000fe2000f8e3cff */
[----:B------:R-:W-:Y:S01]  /*2940*/  UMOV UR8, 0x1 ;  /* 0x0000000100087882 */ /* 0x000fe20000000000 */
[----:B------:R-:W-:Y:S08]  /*2950*/  @P0 BRA `(.L_x_27) ;  /* 0xfffffff400980947 */ /* 0x000ff0000383ffff */
.L_x_19:
[----:B------:R-:W-:Y:S01]  /*2960*/  UISETP.NE.AND UP0, UPT, UR6, URZ, UPT ;  /* 0x0000003f0600728c */ /* 0x000fe2000bf05270 */
[----:B01----:R-:W0:Y:S03]  /*2970*/  LDC R10, c[0x0][0x28c] ;  /* 0x0000a300ff0a7b82 */ /* 0x003e260000000800 */
[----:B------:R-:W-:-:S06]  /*2980*/  USEL UR6, URZ, 0x1, !UP0 ;  /* 0x000000013f067887 */ /* 0x000fcc000c000000 */
[----:B------:R-:W-:Y:S02]  /*2990*/  ISETP.NE.AND P0, PT, RZ, UR6, PT ;  /* 0x00000006ff007c0c */ /* 0x000fe4000bf05270 */
[----:B0-----:R-:W-:-:S11]  /*29a0*/  ISETP.GE.AND P1, PT, R10, 0x1, PT ;  /* 0x000000010a00780c */ /* 0x001fd60003f26270 */
[----:B------:R-:W-:Y:S05]  /*29b0*/  @!P0 BRA `(.L_x_28) ;  /* 0x0000000400048947 */ /* 0x000fea0003800000 */
[----:B------:R-:W-:Y:S02]  /*29c0*/  WARPGROUP.DEPBAR.LE gsb0, 0x0 ;  /* 0x00008000000079c5 */ /* 0x000fe40000010000 */
[----:B------:R-:W-:Y:S01]  /*29d0*/  FADD R145, R56, R145 ;  /* 0x0000009138917221 */ /* 0x000fe20000000000 */
        /* <DEDUP_REMOVED lines=62> */
[----:B------:R-:W-:-:S07]  /*2dc0*/  FADD R18, R18, R55 ;  /* 0x0000003712127221 */ /* 0x000fce0000000000 */
.L_x_28:
[----:B------:R-:W-:Y:S02]  /*2dd0*/  WARPGROUP.DEPBAR.LE gsb0, 0x0 ;  /* 0x00008000000079c5 */ /* 0x000fe40000010000 */
[----:B------:R-:W-:Y:S05]  /*2de0*/  @!P1 BRA `(.L_x_29) ;  /* 0x0000000000409947 */ /* 0x000fea0003800000 */
[----:B------:R-:W-:-:S13]  /*2df0*/  ISETP.NE.AND P0, PT, R142, 0x3, PT ;  /* 0x000000038e00780c */ /* 0x000fda0003f05270 */
[----:B------:R-:W-:Y:S05]  /*2e00*/  @!P0 BRA `(.L_x_30) ;  /* 0x0000000000048947 */ /* 0x000fea0003800000 */
[----:B------:R-:W-:Y:S01]  /*2e10*/  BPT.TRAP 0x1 ;  /* 0x000000040000795c */ /* 0x000fe20000300000 */
.L_x_30:
[----:B------:R-:W-:Y:S01]  /*2e20*/  UISETP.LT.AND UP0, UPT, UR9, 0x1, UPT ;  /* 0x000000010900788c */ /* 0x000fe2000bf01270 */
[----:B------:R-:W-:-:S03]  /*2e30*/  ISETP.GT.U32.AND P0, PT, R4, 0x1, PT ;  /* 0x000000010400780c */ /* 0x000fc60003f04070 */
[----:B------:R-:W-:-:S04]  /*2e40*/  USEL UR8, UR9, 0x1, UP0 ;  /* 0x0000000109087887 */ /* 0x000fc80008000000 */
[----:B------:R-:W-:-:S04]  /*2e50*/  UIADD3 UR8, UR5, UR9, -UR8 ;  /* 0x0000000905087290 */ /* 0x000fc8000fffe808 */
[----:B------:R-:W-:-:S04]  /*2e60*/  UIMAD.WIDE.U32 UR6, UR8, -0x33333333, URZ ;  /* 0xcccccccd080678a5 */ /* 0x000fc8000f8e003f */
[----:B------:R-:W-:-:S04]  /*2e70*/  USHF.R.U32.HI UR6, URZ, 0x2, UR7 ;  /* 0x000000023f067899 */ /* 0x000fc80008011607 */
[----:B------:R-:W-:-:S04]  /*2e80*/  UIMAD UR8, UR6, -0x5, UR8 ;  /* 0xfffffffb060878a4 */ /* 0x000fc8000f8e0208 */
[----:B------:R-:W-:-:S04]  /*2e90*/  ULEA UR8, UR8, UR10, 0x3 ;  /* 0x0000000a08087291 */ /* 0x000fc8000f8e183f */
[----:B------:R-:W-:-:S04]  /*2ea0*/  UIADD3 UR8, UR8, 0x28, URZ ;  /* 0x0000002808087890 */ /* 0x000fc8000fffe03f */
[----:B------:R-:W-:-:S09]  /*2eb0*/  UPRMT UR8, URZ, 0x654, UR8 ;  /* 0x000006543f087896 */ /* 0x000fd20008000008 */
[----:B------:R-:W-:Y:S01]  /*2ec0*/  SYNCS.ARRIVE.TRANS64.RED.A1T0 RZ, [UR8], RZ ;  /* 0x000000ffffff79a7 */ /* 0x000fe20008100408 */
[----:B------:R-:W-:Y:S05]  /*2ed0*/  @P0 BRA `(.L_x_29) ;  /* 0x0000000000040947 */ /* 0x000fea0003800000 */
[----:B------:R-:W-:Y:S01]  /*2ee0*/  BPT.TRAP 0x1 ;  /* 0x000000040000795c */ /* 0x000fe20000300000 */
.L_x_29:
[----:B------:R-:W0:Y:S01]  /*2ef0*/  LDC R14, c[0x0][0x288] ;  /* 0x0000a200ff0e7b82 */ /* 0x000e220000000800 */
[----:B------:R-:W-:Y:S01]  /*2f00*/  IMAD.SHL.U32 R33, R7, 0x40, RZ ;  /* 0x0000004007217824 */ /* 0x000fe200078e00ff */
[--C-:B------:R-:W-:Y:S01]  /*2f10*/  SHF.R.U32.HI R10, RZ, 0x2, R0.reuse ;  /* 0x00000002ff0a7819 */ /* 0x100fe20000011600 */
[----:B------:R-:W-:Y:S01]  /*2f20*/  UIADD3 UR5, UR9, UR5, URZ ;  /* 0x0000000509057290 */ /* 0x000fe2000fffe03f */
[----:B------:R-:W-:Y:S01]  /*2f30*/  LOP3.LUT R12, R0, 0x60, RZ, 0xc0, !PT ;  /* 0x00000060000c7812 */ /* 0x000fe200078ec0ff */
[----:B------:R-:W-:Y:S01]  /*2f40*/  IMAD.SHL.U32 R34, R6, 0x100, RZ ;  /* 0x0000010006227824 */ /* 0x000fe200078e00ff */
[----:B------:R-:W-:Y:S01]  /*2f50*/  SHF.R.U32.HI R13, RZ, 0x7, R0 ;  /* 0x00000007ff0d7819 */ /* 0x000fe20000011600 */
[----:B------:R-:W-:Y:S01]  /*2f60*/  UISETP.GT.U32.AND UP0, UPT, UR5, 0x4, UPT ;  /* 0x000000040500788c */ /* 0x000fe2000bf04070 */
[----:B------:R-:W-:Y:S01]  /*2f70*/  LOP3.LUT R11, R10, 0x7, RZ, 0xc0, !PT ;  /* 0x000000070a0b7812 */ /* 0x000fe200078ec0ff */
[C---:B------:R-:W-:Y:S01]  /*2f80*/  IMAD.SHL.U32 R26, R0.reuse, 0x2, RZ ;  /* 0x00000002001a7824 */ /* 0x040fe200078e00ff */
[----:B------:R-:W-:Y:S01]  /*2f90*/  SHF.R.U32.HI R12, RZ, 0x1, R12 ;  /* 0x00000001ff0c7819 */ /* 0x000fe2000001160c */
[----:B------:R-:W-:Y:S01]  /*2fa0*/  ULDC UR12, c[0x0][0x284] ;  /* 0x0000a100000c7ab9 */ /* 0x000fe20000000800 */
[----:B------:R-:W-:Y:S01]  /*2fb0*/  LOP3.LUT R10, R13, 0x1, RZ, 0xc0, !PT ;  /* 0x000000010d0a7812 */ /* 0x000fe200078ec0ff */
[----:B------:R-:W-:Y:S01]  /*2fc0*/  UISETP.LT.U32.AND UP0, UPT, UR9, 0x5, UP0 ;  /* 0x000000050900788c */ /* 0x000fe20008701070 */
[----:B------:R-:W-:Y:S01]  /*2fd0*/  IADD3 R15, RZ, -R12, -R11 ;  /* 0x8000000cff0f7210 */ /* 0x000fe20007ffe80b */
[----:B------:R-:W-:Y:S01]  /*2fe0*/  UISETP.GE.U32.AND UP1, UPT, UR9, 0x5, UPT ;  /* 0x000000050900788c */ /* 0x000fe2000bf26070 */
[----:B------:R-:W-:Y:S01]  /*2ff0*/  LOP3.LUT R13, R0, 0x3, RZ, 0xc0, !PT ;  /* 0x00000003000d7812 */ /* 0x000fe200078ec0ff */
[C---:B------:R-:W-:Y:S01]  /*3000*/  IMAD.SHL.U32 R24, R10.reuse, 0x40, RZ ;  /* 0x000000400a187824 */ /* 0x040fe200078e00ff */
[----:B------:R-:W-:Y:S01]  /*3010*/  SHF.R.S32.HI R29, RZ, 0x1f, R5 ;  /* 0x0000001fff1d7819 */ /* 0x000fe20000011405 */
[----:B------:R-:W-:Y:S01]  /*3020*/  UIMAD.WIDE.U32 UR6, UR5, -0x33333333, URZ ;  /* 0xcccccccd050678a5 */ /* 0x000fe2000f8e003f */
[C---:B------:R-:W-:Y:S01]  /*3030*/  LOP3.LUT R26, R33.reuse, 0x6, R26, 0xf8, !PT ;  /* 0x00000006211a7812 */ /* 0x040fe200078ef81a */
[----:B------:R-:W-:Y:S01]  /*3040*/  USEL UR8, URZ, 0x1, !UP0 ;  /* 0x000000013f087887 */ /* 0x000fe2000c000000 */
[----:B------:R-:W-:Y:S01]  /*3050*/  IMAD R15, R10, -0x40, R15 ;  /* 0xffffffc00a0f7824 */ /* 0x000fe200078e020f */
[----:B------:R-:W-:Y:S01]  /*3060*/  ULDC.64 UR10, c[0x0][0x5d0] ;  /* 0x00017400000a7ab9 */ /* 0x000fe20000000a00 */
[----:B0-----:R-:W-:Y:S01]  /*3070*/  ISETP.GE.AND P0, PT, R33, R14, PT ;  /* 0x0000000e2100720c */ /* 0x001fe20003f06270 */
[----:B------:R-:W-:Y:S01]  /*3080*/  IMAD R10, R13, -0x2, R14 ;  /* 0xfffffffe0d0a7824 */ /* 0x000fe200078e020e */
[----:B------:R-:W-:Y:S01]  /*3090*/  SHF.R.S32.HI R27, RZ, 0x1f, R26 ;  /* 0x0000001fff1b7819 */ /* 0x000fe2000001141a */
[----:B------:R-:W-:Y:S01]  /*30a0*/  IMAD R14, R29, UR10, RZ ;  /* 0x0000000a1d0e7c24 */ /* 0x000fe2000f8e02ff */
[----:B------:R-:W-:Y:S01]  /*30b0*/  ISETP.GE.OR P0, PT, R34, UR12, P0 ;  /* 0x0000000c22007c0c */ /* 0x000fe20008706670 */
[----:B------:R-:W-:Y:S01]  /*30c0*/  USHF.R.U32.HI UR6, URZ, 0x2, UR7 ;  /* 0x000000023f067899 */ /* 0x000fe20008011607 */
[----:B------:R-:W-:Y:S01]  /*30d0*/  LOP3.LUT R35, R24, 0x40, R11, 0xe2, !PT ;  /* 0x0000004018237812 */ /* 0x000fe200078ee20b */
[----:B------:R-:W-:Y:S01]  /*30e0*/  ULOP3.LUT UR4, UR4, UR8, URZ, 0x3c, !UPT ;  /* 0x0000000804047292 */ /* 0x000fe2000f8e3c3f */
[----:B------:R-:W-:Y:S01]  /*30f0*/  IMAD.WIDE R24, R6, 0x100, RZ ;  /* 0x0000010006187825 */ /* 0x000fe200078e02ff */
[----:B------:R-:W-:Y:S01]  /*3100*/  UIMAD UR5, UR6, -0x5, UR5 ;  /* 0xfffffffb060578a4 */ /* 0x000fe2000f8e0205 */
[----:B------:R-:W-:Y:S01]  /*3110*/  IADD3 R34, -R34, UR12, R15 ;  /* 0x0000000c22227c10 */ /* 0x000fe2000fffe10f */
[----:B------:R-:W-:Y:S01]  /*3120*/  @UP1 ULOP3.LUT UR4, UR4, 0x1, UR6, 0x78, !UPT ;  /* 0x0000000104041892 */ /* 0x000fe2000f8e7806 */
[C---:B------:R-:W-:Y:S01]  /*3130*/  IMAD R11, R5.reuse, UR11, R14 ;  /* 0x0000000b050b7c24 */ /* 0x040fe2000f8e020e */
[----:B------:R-:W-:Y:S01]  /*3140*/  LOP3.LUT R35, R24, R35, R12, 0xfe, !PT ;  /* 0x0000002318237212 */ /* 0x000fe200078efe0c */
[----:B------:R-:W-:-:S04]  /*3150*/  IMAD.WIDE.U32 R6, R5, UR10, R26 ;  /* 0x0000000a05067c25 */ /* 0x000fc8000f8e001a */
[----:B------:R-:W-:Y:S02]  /*3160*/  IMAD.IADD R7, R7, 0x1, R11 ;  /* 0x0000000107077824 */ /* 0x000fe400078e020b */
[----:B------:R-:W-:Y:S02]  /*3170*/  IMAD.IADD R33, R10, 0x1, -R33 ;  /* 0x000000010a217824 */ /* 0x000fe400078e0a21 */
[----:B------:R-:W-:Y:S01]  /*3180*/  IMAD.MOV.U32 R32, RZ, RZ, -0x1 ;  /* 0xffffffffff207424 */ /* 0x000fe200078e00ff */
[----:B------:R-:W-:Y:S06]  /*3190*/  @P0 BRA `(.L_x_31) ;  /* 0x0000004800040947 */ /* 0x000fec0003800000 */
[----:B------:R-:W0:Y:S01]  /*31a0*/  LDC.64 R30, c[0x0][0x5c8] ;  /* 0x00017200ff1e7b82 */ /* 0x000e220000000a00 */
[----:B------:R-:W-:Y:S01]  /*31b0*/  ULDC.64 UR6, c[0x0][0x5c0] ;  /* 0x0001700000067ab9 */ /* 0x000fe20000000a00 */
[----:B------:R-:W-:Y:S01]  /*31c0*/  BSSY B0, `(.L_x_31) ;  /* 0x000047e000007945 */ /* 0x000fe20003800000 */
[-C--:B0-----:R-:W-:Y:S02]  /*31d0*/  IMAD R10, R25, R30.reuse, RZ ;  /* 0x0000001e190a7224 */ /* 0x081fe400078e02ff */
[----:B------:R-:W-:-:S04]  /*31e0*/  IMAD.WIDE.U32 R6, R35, R30, R6 ;  /* 0x0000001e23067225 */ /* 0x000fc800078e0006 */
[----:B------:R-:W-:Y:S01]  /*31f0*/  IMAD R13, R35, R31, R10 ;  /* 0x0000001f230d7224 */ /* 0x000fe200078e020a */
[----:B------:R-:W-:Y:S01]  /*3200*/  IADD3 R14, P4, R6, UR6, RZ ;  /* 0x00000006060e7c10 */ /* 0x000fe2000ff9e0ff */
[C---:B------:R-:W-:Y:S01]  /*3210*/  IMAD.SHL.U32 R11, R30.reuse, 0x80, RZ ;  /* 0x000000801e0b7824 */ /* 0x040fe200078e00ff */
[C---:B------:R-:W-:Y:S01]  /*3220*/  LEA R28, P2, R30.reuse, R6, 0x3 ;  /* 0x000000061e1c7211 */ /* 0x040fe200078418ff */
[----:B------:R-:W-:Y:S01]  /*3230*/  IMAD.IADD R36, R7, 0x1, R13 ;  /* 0x0000000107247824 */ /* 0x000fe200078e020d */
[----:B------:R-:W-:Y:S02]  /*3240*/  SHF.L.U64.HI R7, R30, 0x7, R31 ;  /* 0x000000071e077819 */ /* 0x000fe4000001021f */
[----:B------:R-:W-:Y:S02]  /*3250*/  IADD3 R10, P1, P0, R6, UR6, R11 ;  /* 0x00000006060a7c10 */ /* 0x000fe4000f83e00b */
[----:B------:R-:W-:Y:S02]  /*3260*/  IADD3.X R15, R36, UR7, RZ, P4, !PT ;  /* 0x00000007240f7c10 */ /* 0x000fe4000a7fe4ff */
[----:B---3-5:R-:W-:-:S02]  /*3270*/  FSETP.NEU.AND P4, PT, R9, RZ, PT ;  /* 0x000000ff0900720b */ /* 0x028fc40003f8d000 */
[----:B------:R-:W-:Y:S02]  /*3280*/  LEA.HI.X R30, R30, R36, R31, 0x3, P2 ;  /* 0x000000241e1e7211 */ /* 0x000fe400010f1c1f */
[C---:B------:R-:W-:Y:S02]  /*3290*/  IADD3 R12, P2, R28.reuse, UR6, RZ ;  /* 0x000000061c0c7c10 */ /* 0x040fe4000ff5e0ff */
[----:B------:R-:W-:Y:S02]  /*32a0*/  IADD3 R6, P5, P6, R28, UR6, R11 ;  /* 0x000000061c067c10 */ /* 0x000fe4000febe00b */
[--C-:B------:R-:W-:Y:S02]  /*32b0*/  IADD3.X R11, R36, UR7, R7.reuse, P1, P0 ;  /* 0x00000007240b7c10 */ /* 0x100fe40008fe0407 */
[C---:B------:R-:W-:Y:S02]  /*32c0*/  IADD3.X R13, R30.reuse, UR7, RZ, P2, !PT ;  /* 0x000000071e0d7c10 */ /* 0x040fe400097fe4ff */
[----:B------:R-:W-:Y:S01]  /*32d0*/  IADD3.X R7, R30, UR7, R7, P5, P6 ;  /* 0x000000071e077c10 */ /* 0x000fe2000afec407 */
[----:B------:R-:W-:Y:S06]  /*32e0*/  @!P4 BRA `(.L_x_32) ;  /* 0x00000034009cc947 */ /* 0x000fec0003800000 */
[----:B------:R-:W-:Y:S01]  /*32f0*/  ULDC.64 UR6, c[0x0][0x5b8] ;  /* 0x00016e0000067ab9 */ /* 0x000fe20000000a00 */
[----:B------:R-:W-:Y:S01]  /*3300*/  ISETP.GE.AND P0, PT, R34, 0x1, PT ;  /* 0x000000012200780c */ /* 0x000fe20003f06270 */
[----:B------:R-:W-:Y:S01]  /*3310*/  IMAD R28, R29, UR6, RZ ;  /* 0x000000061d1c7c24 */ /* 0x000fe2000f8e02ff */
[----:B------:R-:W-:Y:S01]  /*3320*/  ULDC.64 UR10, c[0x0][0x5a8] ;  /* 0x00016a00000a7ab9 */ /* 0x000fe20000000a00 */
[----:B------:R-:W-:Y:S01]  /*3330*/  IMAD.WIDE.U32 R26, R5, UR6, R26 ;  /* 0x00000006051a7c25 */ /* 0x000fe2000f8e001a */
[----:B------:R-:W-:Y:S01]  /*3340*/  ISETP.LT.OR P4, PT, R33, 0x1, !P0 ;  /* 0x000000012100780c */ /* 0x000fe20004781670 */
[----:B------:R-:W-:Y:S02]  /*3350*/  BSSY B1, `(.L_x_33) ;  /* 0x000000c000017945 */ /* 0x000fe40003800000 */
[----:B------:R-:W-:Y:S01]  /*3360*/  IMAD R5, R5, UR7, R28 ;  /* 0x0000000705057c24 */ /* 0x000fe2000f8e021c */
[----:B------:R-:W-:Y:S02]  /*3370*/  ULDC.64 UR6, c[0x0][0x5b0] ;  /* 0x00016c0000067ab9 */ /* 0x000fe40000000a00 */
[----:B------:R-:W-:-:S02]  /*3380*/  IMAD R30, R25, UR6, RZ ;  /* 0x00000006191e7c24 */ /* 0x000fc4000f8e02ff */
[----:B------:R-:W-:Y:S02]  /*3390*/  IMAD.IADD R27, R27, 0x1, R5 ;  /* 0x000000011b1b7824 */ /* 0x000fe400078e0205 */
[C---:B------:R-:W-:Y:S02]  /*33a0*/  IMAD R5, R35.reuse, UR7, R30 ;  /* 0x0000000723057c24 */ /* 0x040fe4000f8e021e */
[----:B------:R-:W-:-:S03]  /*33b0*/  IMAD.WIDE.U32 R28, R35, UR6, R26 ;  /* 0x00000006231c7c25 */ /* 0x000fc6000f8e001a */
[----:B------:R-:W-:-:S04]  /*33c0*/  IADD3 R28, P1, R28, UR10, RZ ;  /* 0x0000000a1c1c7c10 */ /* 0x000fc8000ff3e0ff */
[--C-:B------:R-:W-:Y:S02]  /*33d0*/  IADD3.X R29, R29, UR11, R5.reuse, P1, !PT ;  /* 0x0000000b1d1d7c10 */ /* 0x100fe40008ffe405 */
[----:B------:R-:W-:Y:S01]  /*33e0*/  PRMT R5, RZ, 0x7610, R5 ;  /* 0x00007610ff057816 */ /* 0x000fe20000000005 */
[----:B------:R-:W-:Y:S06]  /*33f0*/  @P4 BRA `(.L_x_34) ;  /* 0x0000000000044947 */ /* 0x000fec0003800000 */
[----:B------:R0:W5:Y:S02]  /*3400*/  LDG.E.U8 R5, desc[UR20][R28.64] ;  /* 0x000000141c057981 */ /* 0x000164000c1e1100 */
.L_x_34:
[----:B------:R-:W-:Y:S05]  /*3410*/  BSYNC B1 ;  /* 0x0000000000017941 */ /* 0x000fea0003800000 */
.L_x_33:
[----:B-----5:R-:W-:Y:S01]  /*3420*/  LOP3.LUT R5, R5, 0xff, RZ, 0xc0, !PT ;  /* 0x000000ff05057812 */ /* 0x020fe200078ec0ff */
[----:B------:R-:W-:Y:S01]  /*3430*/  BSSY B1, `(.L_x_35) ;  /* 0x000000b000017945 */ /* 0x000fe20003800000 */
[----:B------:R-:W-:Y:S02]  /*3440*/  ISETP.LT.OR P2, PT, R33, 0x2, !P0 ;  /* 0x000000022100780c */ /* 0x000fe40004741670 */
[----:B------:R-:W-:-:S05]  /*3450*/  F2FP.F16.E4M3.UNPACK_B R5, R5 ;  /* 0x00000005ff05723e */ /* 0x000fca00020006ff */
[----:B------:R-:W-:Y:S01]  /*3460*/  HADD2.F32 R30, -RZ, R5.H0_H0 ;  /* 0x20000005ff1e7230 */ /* 0x000fe20000004100 */
[----:B------:R-:W-:-:S04]  /*3470*/  PRMT R5, RZ, 0x7610, R5 ;  /* 0x00007610ff057816 */ /* 0x000fc80000000005 */
[----:B------:R-:W-:-:S04]  /*3480*/  FMUL R30, R30, R9 ;  /* 0x000000091e1e7220 */ /* 0x000fc80000400000 */
[----:B--2---:R-:W-:-:S05]  /*3490*/  FFMA R30, R145, R8, R30 ;  /* 0x00000008911e7223 */ /* 0x004fca000000001e */
[----:B------:R-:W-:-:S05]  /*34a0*/  F2FP.SATFINITE.E4M3.F32.PACK_AB_MERGE_C R31, RZ, R30, RZ ;  /* 0x0000001eff1f723e */ /* 0x000fca00048070ff */
[----:B------:R1:W-:Y:S01]  /*34b0*/  @!P4 STG.E.U8 desc[UR20][R14.64], R31 ;  /* 0x0000001f0e00c986 */ /* 0x0003e2000c101114 */
[----:B------:R-:W-:Y:S05]  /*34c0*/  @P2 BRA `(.L_x_36) ;  /* 0x0000000000042947 */ /* 0x000fea0003800000 */
[----:B------:R2:W5:Y:S02]  /*34d0*/  LDG.E.U8 R5, desc[UR20][R28.64+0x1] ;  /* 0x000001141c057981 */ /* 0x000564000c1e1100 */
.L_x_36:
[----:B------:R-:W-:Y:S05]  /*34e0*/  BSYNC B1 ;  /* 0x0000000000017941 */ /* 0x000fea0003800000 */
.L_x_35:
[----:B-----5:R-:W-:Y:S01]  /*34f0*/  LOP3.LUT R5, R5, 0xff, RZ, 0xc0, !PT ;  /* 0x000000ff05057812 */ /* 0x020fe200078ec0ff */
[----:B------:R-:W-:Y:S01]  /*3500*/  BSSY B1, `(.L_x_37) ;  /* 0x0000013000017945 */ /* 0x000fe20003800000 */
[----:B------:R-:W-:Y:S02]  /*3510*/  IADD3 R37, P1, R35, 0x8, RZ ;  /* 0x0000000823257810 */ /* 0x000fe40007f3e0ff */
[----:B------:R-:W-:-:S03]  /*3520*/  F2FP.F16.E4M3.UNPACK_B R5, R5 ;  /* 0x00000005ff05723e */ /* 0x000fc600020006ff */
[----:B-1----:R-:W-:Y:S01]  /*3530*/  IMAD.X R31, RZ, RZ, R25, P1 ;  /* 0x000000ffff1f7224 */ /* 0x002fe200008e0619 */
[----:B------:R-:W-:Y:S01]  /*3540*/  ISETP.GE.AND P1, PT, R34, 0x9, PT ;  /* 0x000000092200780c */ /* 0x000fe20003f26270 */
[----:B------:R-:W-:Y:S02]  /*3550*/  HADD2.F32 R30, -RZ, R5.H0_H0 ;  /* 0x20000005ff1e7230 */ /* 0x000fe40000004100 */
[----:B------:R-:W-:Y:S01]  /*3560*/  IMAD R36, R31, UR6, RZ ;  /* 0x000000061f247c24 */ /* 0x000fe2000f8e02ff */
[----:B------:R-:W-:Y:S02]  /*3570*/  ISETP.LT.OR P5, PT, R33, 0x1, !P1 ;  /* 0x000000012100780c */ /* 0x000fe40004fa1670 */
[----:B------:R-:W-:Y:S01]  /*3580*/  FMUL R5, R30, R9 ;  /* 0x000000091e057220 */ /* 0x000fe20000400000 */
[----:B------:R-:W-:-:S04]  /*3590*/  IMAD.WIDE.U32 R30, R37, UR6, R26 ;  /* 0x00000006251e7c25 */ /* 0x000fc8000f8e001a */
[----:B------:R-:W-:Y:S01]  /*35a0*/  FFMA R5, R140, R8, R5 ;  /* 0x000000088c057223 */ /* 0x000fe20000000005 */
[----:B------:R-:W-:Y:S01]  /*35b0*/  IMAD R37, R37, UR7, R36 ;  /* 0x0000000725257c24 */ /* 0x000fe2000f8e0224 */
[----:B------:R-:W-:-:S03]  /*35c0*/  IADD3 R30, P4, R30, UR10, RZ ;  /* 0x0000000a1e1e7c10 */ /* 0x000fc6000ff9e0ff */
[----:B------:R-:W-:Y:S02]  /*35d0*/  F2FP.SATFINITE.E4M3.F32.PACK_AB_MERGE_C R39, RZ, R5, RZ ;  /* 0x00000005ff27723e */ /* 0x000fe400048070ff */
[----:B------:R-:W-:Y:S02]  /*35e0*/  IADD3.X R31, R31, UR11, R37, P4, !PT ;  /* 0x0000000b1f1f7c10 */ /* 0x000fe4000a7fe425 */
[----:B------:R-:W-:Y:S01]  /*35f0*/  PRMT R5, RZ, 0x7610, R5 ;  /* 0x00007610ff057816 */ /* 0x000fe20000000005 */
[----:B------:R1:W-:Y:S01]  /*3600*/  @!P2 STG.E.U8 desc[UR20][R14.64+0x1], R39 ;  /* 0x000001270e00a986 */ /* 0x0003e2000c101114 */
[----:B------:R-:W-:Y:S05]  /*3610*/  @P5 BRA `(.L_x_38) ;  /* 0x0000000000045947 */ /* 0x000fea0003800000 */
[----:B------:R3:W5:Y:S02]  /*3620*/  LDG.E.U8 R5, desc[UR20][R30.64] ;  /* 0x000000141e057981 */ /* 0x000764000c1e1100 */
.L_x_38:
[----:B------:R-:W-:Y:S05]  /*3630*/  BSYNC B1 ;  /* 0x0000000000017941 */ /* 0x000fea0003800000 */
.L_x_37:
[----:B-----5:R-:W-:Y:S01]  /*3640*/  LOP3.LUT R5, R5, 0xff, RZ, 0xc0, !PT ;  /* 0x000000ff05057812 */ /* 0x020fe200078ec0ff */
[----:B------:R-:W-:Y:S01]  /*3650*/  BSSY B1, `(.L_x_39) ;  /* 0x000000b000017945 */ /* 0x000fe20003800000 */
[----:B------:R-:W-:Y:S02]  /*3660*/  ISETP.LT.OR P2, PT, R33, 0x2, !P1 ;  /* 0x000000022100780c */ /* 0x000fe40004f41670 */
[----:B------:R-:W-:-:S05]  /*3670*/  F2FP.F16.E4M3.UNPACK_B R5, R5 ;  /* 0x00000005ff05723e */ /* 0x000fca00020006ff */
[----:B------:R-:W-:Y:S01]  /*3680*/  HADD2.F32 R36, -RZ, R5.H0_H0 ;  /* 0x20000005ff247230 */ /* 0x000fe20000004100 */
[----:B------:R-:W-:-:S04]  /*3690*/  PRMT R5, RZ, 0x7610, R5 ;  /* 0x00007610ff057816 */ /* 0x000fc80000000005 */
[----:B------:R-:W-:-:S04]  /*36a0*/  FMUL R36, R36, R9 ;  /* 0x0000000924247220 */ /* 0x000fc80000400000 */
[----:B------:R-:W-:-:S05]  /*36b0*/  FFMA R36, R143, R8, R36 ;  /* 0x000000088f247223 */ /* 0x000fca0000000024 */
[----:B------:R-:W-:-:S05]  /*36c0*/  F2FP.SATFINITE.E4M3.F32.PACK_AB_MERGE_C R37, RZ, R36, RZ ;  /* 0x00000024ff25723e */ /* 0x000fca00048070ff */
[----:B------:R4:W-:Y:S01]  /*36d0*/  @!P5 STG.E.U8 desc[UR20][R12.64], R37 ;  /* 0x000000250c00d986 */ /* 0x0009e2000c101114 */
[----:B------:R-:W-:Y:S05]  /*36e0*/  @P2 BRA `(.L_x_40) ;  /* 0x0000000000042947 */ /* 0x000fea0003800000 */
[----:B------:R0:W5:Y:S02]  /*36f0*/  LDG.E.U8 R5, desc[UR20][R30.64+0x1] ;  /* 0x000001141e057981 */ /* 0x000164000c1e1100 */
.L_x_40:
[----:B------:R-:W-:Y:S05]  /*3700*/  BSYNC B1 ;  /* 0x0000000000017941 */ /* 0x000fea0003800000 */
.L_x_39:
[----:B-----5:R-:W-:Y:S01]  /*3710*/  LOP3.LUT R5, R5, 0xff, RZ, 0xc0, !PT ;  /* 0x000000ff05057812 */ /* 0x020fe200078ec0ff */
[----:B------:R-:W-:Y:S01]  /*3720*/  BSSY B1, `(.L_x_41) ;  /* 0x000000b000017945 */ /* 0x000fe20003800000 */
[----:B------:R-:W-:Y:S02]  /*3730*/  ISETP.LT.OR P4, PT, R33, 0x9, !P0 ;  /* 0x000000092100780c */ /* 0x000fe40004781670 */
[----:B------:R-:W-:-:S05]  /*3740*/  F2FP.F16.E4M3.UNPACK_B R5, R5 ;  /* 0x00000005ff05723e */ /* 0x000fca00020006ff */
[----:B------:R-:W-:-:S05]  /*3750*/  HADD2.F32 R36, -RZ, R5.H0_H0 ;  /* 0x20000005ff247230 */ /* 0x000fca0000004100 */
[----:B------:R-:W-:-:S04]  /*3760*/  FMUL R5, R36, R9 ;  /* 0x0000000924057220 */ /* 0x000fc80000400000 */
[----:B------:R-:W-:-:S05]  /*3770*/  FFMA R5, R138, R8, R5 ;  /* 0x000000088a057223 */ /* 0x000fca0000000005 */
[----:B----4-:R-:W-:Y:S02]  /*3780*/  F2FP.SATFINITE.E4M3.F32.PACK_AB_MERGE_C R37, RZ, R5, RZ ;  /* 0x00000005ff25723e */ /* 0x010fe400048070ff */
[----:B------:R-:W-:-:S03]  /*3790*/  PRMT R5, RZ, 0x7610, R5 ;  /* 0x00007610ff057816 */ /* 0x000fc60000000005 */
[----:B------:R4:W-:Y:S01]  /*37a0*/  @!P2 STG.E.U8 desc[UR20][R12.64+0x1], R37 ;  /* 0x000001250c00a986 */ /* 0x0009e2000c101114 */
[----:B------:R-:W-:Y:S05]  /*37b0*/  @P4 BRA `(.L_x_42) ;  /* 0x0000000000044947 */ /* 0x000fea0003800000 */
[----:B------:R0:W5:Y:S02]  /*37c0*/  LDG.E.U8 R5, desc[UR20][R28.64+0x8] ;  /* 0x000008141c057981 */ /* 0x000164000c1e1100 */
.L_x_42:
[----:B------:R-:W-:Y:S05]  /*37d0*/  BSYNC B1 ;  /* 0x0000000000017941 */ /* 0x000fea0003800000 */
.L_x_41:
        /* <DEDUP_REMOVED lines=8> */
[----:B----4-:R-:W-:-:S05]  /*3860*/  F2FP.SATFINITE.E4M3.F32.PACK_AB_MERGE_C R37, RZ, R36, RZ ;  /* 0x00000024ff25723e */ /* 0x010fca00048070ff */
[----:B------:R4:W-:Y:S01]  /*3870*/  @!P4 STG.E.U8 desc[UR20][R14.64+0x8], R37 ;  /* 0x000008250e00c986 */ /* 0x0009e2000c101114 */
[----:B------:R-:W-:Y:S05]  /*3880*/  @P2 BRA `(.L_x_44) ;  /* 0x0000000000042947 */ /* 0x000fea0003800000 */
[----:B------:R0:W5:Y:S02]  /*3890*/  LDG.E.U8 R5, desc[UR20][R28.64+0x9] ;  /* 0x000009141c057981 */ /* 0x000164000c1e1100 */
.L_x_44:
[----:B------:R-:W-:Y:S05]  /*38a0*/  BSYNC B1 ;  /* 0x0000000000017941 */ /* 0x000fea0003800000 */
.L_x_43:
        /* <DEDUP_REMOVED lines=12> */
.L_x_46:
[----:B------:R-:W-:Y:S05]  /*3970*/  BSYNC B1 ;  /* 0x0000000000017941 */ /* 0x000fea0003800000 */
.L_x_45:
        /* <DEDUP_REMOVED lines=12> */
.L_x_48:
[----:B------:R-:W-:Y:S05]  /*3a40*/  BSYNC B1 ;  /* 0x0000000000017941 */ /* 0x000fea0003800000 */
.L_x_47:
        /* <DEDUP_REMOVED lines=12> */
.L_x_50:
[----:B------:R-:W-:Y:S05]  /*3b10*/  BSYNC B1 ;  /* 0x0000000000017941 */ /* 0x000fea0003800000 */
.L_x_49:
        /* <DEDUP_REMOVED lines=12> */
.L_x_52:
[----:B------:R-:W-:Y:S05]  /*3be0*/  BSYNC B1 ;  /* 0x0000000000017941 */ /* 0x000fea0003800000 */
.L_x_51:
        /* <DEDUP_REMOVED lines=12> */
.L_x_54:
[----:B------:R-:W-:Y:S05]  /*3cb0*/  BSYNC B1 ;  /* 0x0000000000017941 */ /* 0x000fea0003800000 */
.L_x_53:
        /* <DEDUP_REMOVED lines=12> */
.L_x_56:
[----:B------:R-:W-:Y:S05]  /*3d80*/  BSYNC B1 ;  /* 0x0000000000017941 */ /* 0x000fea0003800000 */
.L_x_55:
        /* <DEDUP_REMOVED lines=12> */
.L_x_58:
[----:B------:R-:W-:Y:S05]  /*3e50*/  BSYNC B1 ;  /* 0x0000000000017941 */ /* 0x000fea0003800000 */
.L_x_57:
        /* <DEDUP_REMOVED lines=12> */
.L_x_60:
[----:B------:R-:W-:Y:S05]  /*3f20*/  BSYNC B1 ;  /* 0x0000000000017941 */ /* 0x000fea0003800000 */
.L_x_59:
        /* <DEDUP_REMOVED lines=12> */
.L_x_62:
[----:B------:R-:W-:Y:S05]  /*3ff0*/  BSYNC B1 ;  /* 0x0000000000017941 */ /* 0x000fea0003800000 */
.L_x_61:
        /* <DEDUP_REMOVED lines=12> */
.L_x_64:
[----:B------:R-:W-:Y:S05]  /*40c0*/  BSYNC B1 ;  /* 0x0000000000017941 */ /* 0x000fea0003800000 */
.L_x_63:
        /* <DEDUP_REMOVED lines=12> */
.L_x_66:
[----:B------:R-:W-:Y:S05]  /*4190*/  BSYNC B1 ;  /* 0x0000000000017941 */ /* 0x000fea0003800000 */
.L_x_65:
        /* <DEDUP_REMOVED lines=12> */
.L_x_68:
[----:B------:R-:W-:Y:S05]  /*4260*/  BSYNC B1 ;  /* 0x0000000000017941 */ /* 0x000fea0003800000 */
.L_x_67:
        /* <DEDUP_REMOVED lines=12> */
.L_x_70:
[----:B------:R-:W-:Y:S05]  /*4330*/  BSYNC B1 ;  /* 0x0000000000017941 */ /* 0x000fea0003800000 */
.L_x_69:
        /* <DEDUP_REMOVED lines=12> */
.L_x_72:
[----:B------:R-:W-:Y:S05]  /*4400*/  BSYNC B1 ;  /* 0x0000000000017941 */ /* 0x000fea0003800000 */
.L_x_71:
        /* <DEDUP_REMOVED lines=12> */
.L_x_74:
[----:B------:R-:W-:Y:S05]  /*44d0*/  BSYNC B1 ;  /* 0x0000000000017941 */ /* 0x000fea0003800000 */
.L_x_73:
        /* <DEDUP_REMOVED lines=12> */
.L_x_76:
[----:B------:R-:W-:Y:S05]  /*45a0*/  BSYNC B1 ;  /* 0x0000000000017941 */ /* 0x000fea0003800000 */
.L_x_75:
        /* <DEDUP_REMOVED lines=12> */
.L_x_78:
[----:B------:R-:W-:Y:S05]  /*4670*/  BSYNC B1 ;  /* 0x0000000000017941 */ /* 0x000fea0003800000 */
.L_x_77:
        /* <DEDUP_REMOVED lines=12> */
.L_x_80:
[----:B------:R-:W-:Y:S05]  /*4740*/  BSYNC B1 ;  /* 0x0000000000017941 */ /* 0x000fea0003800000 */
.L_x_79:
        /* <DEDUP_REMOVED lines=12> */
.L_x_82:
[----:B------:R-:W-:Y:S05]  /*4810*/  BSYNC B1 ;  /* 0x0000000000017941 */ /* 0x000fea0003800000 */
.L_x_81:
        /* <DEDUP_REMOVED lines=12> */
.L_x_84:
[----:B------:R-:W-:Y:S05]  /*48e0*/  BSYNC B1 ;  /* 0x0000000000017941 */ /* 0x000fea0003800000 */
.L_x_83:
        /* <DEDUP_REMOVED lines=12> */
.L_x_86:
[----:B------:R-:W-:Y:S05]  /*49b0*/  BSYNC B1 ;  /* 0x0000000000017941 */ /* 0x000fea0003800000 */
.L_x_85:
        /* <DEDUP_REMOVED lines=12> */
.L_x_88:
[----:B------:R-:W-:Y:S05]  /*4a80*/  BSYNC B1 ;  /* 0x0000000000017941 */ /* 0x000fea0003800000 */
.L_x_87:
        /* <DEDUP_REMOVED lines=12> */
.L_x_90:
[----:B------:R-:W-:Y:S05]  /*4b50*/  BSYNC B1 ;  /* 0x0000000000017941 */ /* 0x000fea0003800000 */
.L_x_89:
        /* <DEDUP_REMOVED lines=12> */
.L_x_92:
[----:B------:R-:W-:Y:S05]  /*4c20*/  BSYNC B1 ;  /* 0x0000000000017941 */ /* 0x000fea0003800000 */
.L_x_91:
[----:B-----5:R-:W-:Y:S01]  /*4c30*/  LOP3.LUT R5, R5, 0xff, RZ, 0xc0, !PT ;  /* 0x000000ff05057812 */ /* 0x020fe200078ec0ff */
[----:B------:R-:W-:Y:S01]  /*4c40*/  BSSY B1, `(.L_x_93) ;  /* 0x000000b000017945 */ /* 0x000fe20003800000 */
[----:B------:R-:W-:Y:S02]  /*4c50*/  ISETP.LT.OR P2, PT, R33, 0x39, !P1 ;  /* 0x000000392100780c */ /* 0x000fe40004f41670 */
[----:B------:R-:W-:-:S05]  /*4c60*/  F2FP.F16.E4M3.UNPACK_B R5, R5 ;  /* 0x00000005ff05723e */ /* 0x000fca00020006ff */
[----:B0-2---:R-:W-:-:S05]  /*4c70*/  HADD2.F32 R28, -RZ, R5.H0_H0 ;  /* 0x20000005ff1c7230 */ /* 0x005fca0000004100 */
[----:B------:R-:W-:-:S04]  /*4c80*/  FMUL R5, R28, R9 ;  /* 0x000000091c057220 */ /* 0x000fc80000400000 */
[----:B------:R-:W-:-:S05]  /*4c90*/  FFMA R5, R112, R8, R5 ;  /* 0x0000000870057223 */ /* 0x000fca0000000005 */
[----:B------:R-:W-:Y:S02]  /*4ca0*/  F2FP.SATFINITE.E4M3.F32.PACK_AB_MERGE_C R29, RZ, R5, RZ ;  /* 0x00000005ff1d723e */ /* 0x000fe400048070ff */
[----:B------:R-:W-:-:S03]  /*4cb0*/  PRMT R5, RZ, 0x7610, R5 ;  /* 0x00007610ff057816 */ /* 0x000fc60000000005 */
[----:B------:R0:W-:Y:S01]  /*4cc0*/  @!P0 STG.E.U8 desc[UR20][R14.64+0x39], R29 ;  /* 0x0000391d0e008986 */ /* 0x0001e2000c101114 */
[----:B------:R-:W-:Y:S05]  /*4cd0*/  @P2 BRA `(.L_x_94) ;  /* 0x0000000000042947 */ /* 0x000fea0003800000 */
[----:B------:R2:W5:Y:S02]  /*4ce0*/  LDG.E.U8 R5, desc[UR20][R30.64+0x38] ;  /* 0x000038141e057981 */ /* 0x000564000c1e1100 */
.L_x_94:
[----:B------:R-:W-:Y:S05]  /*4cf0*/  BSYNC B1 ;  /* 0x0000000000017941 */ /* 0x000fea0003800000 */
.L_x_93:
[----:B-----5:R-:W-:Y:S01]  /*4d00*/  LOP3.LUT R5, R5, 0xff, RZ, 0xc0, !PT ;  /* 0x000000ff05057812 */ /* 0x020fe200078ec0ff */
[----:B------:R-:W-:Y:S01]  /*4d10*/  BSSY B1, `(.L_x_95) ;  /* 0x000000b000017945 */ /* 0x000fe20003800000 */
[----:B------:R-:W-:Y:S02]  /*4d20*/  ISETP.LT.OR P1, PT, R33, 0x3a, !P1 ;  /* 0x0000003a2100780c */ /* 0x000fe40004f21670 */
[----:B------:R-:W-:-:S05]  /*4d30*/  F2FP.F16.E4M3.UNPACK_B R5, R5 ;  /* 0x00000005ff05723e */ /* 0x000fca00020006ff */
[----:B01--4-:R-:W-:Y:S01]  /*4d40*/  HADD2.F32 R14, -RZ, R5.H0_H0 ;  /* 0x20000005ff0e7230 */ /* 0x013fe20000004100 */
[----:B------:R-:W-:-:S04]  /*4d50*/  PRMT R5, RZ, 0x7610, R5 ;  /* 0x00007610ff057816 */ /* 0x000fc80000000005 */
[----:B------:R-:W-:-:S04]  /*4d60*/  FMUL R14, R14, R9 ;  /* 0x000000090e0e7220 */ /* 0x000fc80000400000 */
[----:B------:R-:W-:-:S05]  /*4d70*/  FFMA R14, R115, R8, R14 ;  /* 0x00000008730e7223 */ /* 0x000fca000000000e */
[----:B------:R-:W-:-:S05]  /*4d80*/  F2FP.SATFINITE.E4M3.F32.PACK_AB_MERGE_C R15, RZ, R14, RZ ;  /* 0x0000000eff0f723e */ /* 0x000fca00048070ff */
[----:B------:R0:W-:Y:S01]  /*4d90*/  @!P2 STG.E.U8 desc[UR20][R12.64+0x38], R15 ;  /* 0x0000380f0c00a986 */ /* 0x0001e2000c101114 */
[----:B------:R-:W-:Y:S05]  /*4da0*/  @P1 BRA `(.L_x_96) ;  /* 0x0000000000041947 */ /* 0x000fea0003800000 */
[----:B------:R1:W5:Y:S02]  /*4db0*/  LDG.E.U8 R5, desc[UR20][R30.64+0x39] ;  /* 0x000039141e057981 */ /* 0x000364000c1e1100 */
.L_x_96:
[----:B------:R-:W-:Y:S05]  /*4dc0*/  BSYNC B1 ;  /* 0x0000000000017941 */ /* 0x000fea0003800000 */
.L_x_95:
[----:B-----5:R-:W-:Y:S01]  /*4dd0*/  LOP3.LUT R5, R5, 0xff, RZ, 0xc0, !PT ;  /* 0x000000ff05057812 */ /* 0x020fe200078ec0ff */
[----:B------:R-:W-:Y:S01]  /*4de0*/  BSSY B1, `(.L_x_97) ;  /* 0x0000013000017945 */ /* 0x000fe20003800000 */
[----:B------:R-:W-:Y:S02]  /*4df0*/  IADD3 R29, P0, R35, 0x80, RZ ;  /* 0x00000080231d7810 */ /* 0x000fe40007f1e0ff */
[----:B------:R-:W-:-:S03]  /*4e00*/  F2FP.F16.E4M3.UNPACK_B R5, R5 ;  /* 0x00000005ff05723e */ /* 0x000fc600020006ff */
[----:B0-----:R-:W-:Y:S01]  /*4e10*/  IMAD.X R15, RZ, RZ, R25, P0 ;  /* 0x000000ffff0f7224 */ /* 0x001fe200000e0619 */
        /* <DEDUP_REMOVED lines=9> */
[----:B-123--:R-:W-:Y:S02]  /*4eb0*/  F2FP.SATFINITE.E4M3.F32.PACK_AB_MERGE_C R31, RZ, R5, RZ ;  /* 0x00000005ff1f723e */ /* 0x00efe400048070ff */
[----:B------:R-:W-:Y:S02]  /*4ec0*/  IADD3.X R15, R15, UR11, R29, P2, !PT ;  /* 0x0000000b0f0f7c10 */ /* 0x000fe400097fe41d */
[----:B------:R-:W-:Y:S01]  /*4ed0*/  PRMT R5, RZ, 0x7610, R5 ;  /* 0x00007610ff057816 */ /* 0x000fe20000000005 */
[----:B------:R0:W-:Y:S01]  /*4ee0*/  @!P1 STG.E.U8 desc[UR20][R12.64+0x39], R31 ;  /* 0x0000391f0c009986 */ /* 0x0001e2000c101114 */
[----:B------:R-:W-:Y:S05]  /*4ef0*/  @P4 BRA `(.L_x_98) ;  /* 0x0000000000044947 */ /* 0x000fea0003800000 */
[----:B------:R1:W5:Y:S02]  /*4f00*/  LDG.E.U8 R5, desc[UR20][R14.64] ;  /* 0x000000140e057981 */ /* 0x000364000c1e1100 */
.L_x_98:
[----:B------:R-:W-:Y:S05]  /*4f10*/  BSYNC B1 ;  /* 0x0000000000017941 */ /* 0x000fea0003800000 */
.L_x_97:
[----:B-----5:R-:W-:Y:S01]  /*4f20*/  LOP3.LUT R5, R5, 0xff, RZ, 0xc0, !PT ;  /* 0x000000ff05057812 */ /* 0x020fe200078ec0ff */
[----:B------:R-:W-:Y:S01]  /*4f30*/  BSSY B1, `(.L_x_99) ;  /* 0x000000b000017945 */ /* 0x000fe20003800000 */
[----:B------:R-:W-:Y:S02]  /*4f40*/  ISETP.LT.OR P2, PT, R33, 0x2, !P0 ;  /* 0x000000022100780c */ /* 0x000fe40004741670 */
[----:B------:R-:W-:-:S05]  /*4f50*/  F2FP.F16.E4M3.UNPACK_B R5, R5 ;  /* 0x00000005ff05723e */ /* 0x000fca00020006ff */
[----:B0-----:R-:W-:Y:S01]  /*4f60*/  HADD2.F32 R12, -RZ, R5.H0_H0 ;  /* 0x20000005ff0c7230 */ /* 0x001fe20000004100 */
[----:B------:R-:W-:-:S04]  /*4f70*/  PRMT R5, RZ, 0x7610, R5 ;  /* 0x00007610ff057816 */ /* 0x000fc80000000005 */
[----:B------:R-:W-:-:S04]  /*4f80*/  FMUL R12, R12, R9 ;  /* 0x000000090c0c7220 */ /* 0x000fc80000400000 */
[----:B------:R-:W-:-:S05]  /*4f90*/  FFMA R12, R113, R8, R12 ;  /* 0x00000008710c7223 */ /* 0x000fca000000000c */
[----:B------:R-:W-:-:S05]  /*4fa0*/  F2FP.SATFINITE.E4M3.F32.PACK_AB_MERGE_C R13, RZ, R12, RZ ;  /* 0x0000000cff0d723e */ /* 0x000fca00048070ff */
[----:B------:R0:W-:Y:S01]  /*4fb0*/  @!P4 STG.E.U8 desc[UR20][R10.64], R13 ;  /* 0x0000000d0a00c986 */ /* 0x0001e2000c101114 */
[----:B------:R-:W-:Y:S05]  /*4fc0*/  @P2 BRA `(.L_x_100) ;  /* 0x0000000000042947 */ /* 0x000fea0003800000 */
[----:B------:R2:W5:Y:S02]  /*4fd0*/  LDG.E.U8 R5, desc[UR20][R14.64+0x1] ;  /* 0x000001140e057981 */ /* 0x000564000c1e1100 */
.L_x_100:
[----:B------:R-:W-:Y:S05]  /*4fe0*/  BSYNC B1 ;  /* 0x0000000000017941 */ /* 0x000fea0003800000 */
.L_x_99:
[----:B-----5:R-:W-:Y:S01]  /*4ff0*/  LOP3.LUT R5, R5, 0xff, RZ, 0xc0, !PT ;  /* 0x000000ff05057812 */ /* 0x020fe200078ec0ff */
[----:B------:R-:W-:Y:S01]  /*5000*/  BSSY B1, `(.L_x_101) ;  /* 0x0000013000017945 */ /* 0x000fe20003800000 */
[----:B------:R-:W-:Y:S02]  /*5010*/  IADD3 R35, P1, R35, 0x88, RZ ;  /* 0x0000008823237810 */ /* 0x000fe40007f3e0ff */
[----:B------:R-:W-:-:S03]  /*5020*/  F2FP.F16.E4M3.UNPACK_B R5, R5 ;  /* 0x00000005ff05723e */ /* 0x000fc600020006ff */
[----:B------:R-:W-:Y:S01]  /*5030*/  IMAD.X R24, RZ, RZ, R25, P1 ;  /* 0x000000ffff187224 */ /* 0x000fe200008e0619 */
[----:B------:R-:W-:Y:S01]  /*5040*/  ISETP.GE.AND P1, PT, R34, 0x89, PT ;  /* 0x000000892200780c */ /* 0x000fe20003f26270 */
[----:B------:R-:W-:Y:S02]  /*5050*/  HADD2.F32 R12, -RZ, R5.H0_H0 ;  /* 0x20000005ff0c7230 */ /* 0x000fe40000004100 */
[----:B------:R-:W-:Y:S01]  /*5060*/  IMAD R24, R24, UR6, RZ ;  /* 0x0000000618187c24 */ /* 0x000fe2000f8e02ff */
[----:B------:R-:W-:Y:S01]  /*5070*/  ISETP.LT.OR P5, PT, R33, 0x1, !P1 ;  /* 0x000000012100780c */ /* 0x000fe20004fa1670 */
[----:B------:R-:W-:-:S04]  /*5080*/  IMAD.WIDE.U32 R26, R35, UR6, R26 ;  /* 0x00000006231a7c25 */ /* 0x000fc8000f8e001a */
[----:B------:R-:W-:Y:S01]  /*5090*/  FMUL R5, R12, R9 ;  /* 0x000000090c057220 */ /* 0x000fe20000400000 */
[----:B------:R-:W-:-:S03]  /*50a0*/  IMAD R35, R35, UR7, R24 ;  /* 0x0000000723237c24 */ /* 0x000fc6000f8e0218 */
[----:B------:R-:W-:Y:S01]  /*50b0*/  FFMA R5, R108, R8, R5 ;  /* 0x000000086c057223 */ /* 0x000fe20000000005 */
[----:B------:R-:W-:-:S04]  /*50c0*/  IADD3 R12, P4, R26, UR10, RZ ;  /* 0x0000000a1a0c7c10 */ /* 0x000fc8000ff9e0ff */
[----:B------:R-:W-:Y:S02]  /*50d0*/  F2FP.SATFINITE.E4M3.F32.PACK_AB_MERGE_C R25, RZ, R5, RZ ;  /* 0x00000005ff19723e */ /* 0x000fe400048070ff */
[----:B0-----:R-:W-:Y:S02]  /*50e0*/  IADD3.X R13, R27, UR11, R35, P4, !PT ;  /* 0x0000000b1b0d7c10 */ /* 0x001fe4000a7fe423 */
[----:B------:R-:W-:Y:S01]  /*50f0*/  PRMT R5, RZ, 0x7610, R5 ;  /* 0x00007610ff057816 */ /* 0x000fe20000000005 */
[----:B------:R0:W-:Y:S01]  /*5100*/  @!P2 STG.E.U8 desc[UR20][R10.64+0x1], R25 ;  /* 0x000001190a00a986 */ /* 0x0001e2000c101114 */
[----:B------:R-:W-:Y:S05]  /*5110*/  @P5 BRA `(.L_x_102) ;  /* 0x0000000000045947 */ /* 0x000fea0003800000 */
[----:B------:R3:W5:Y:S02]  /*5120*/  LDG.E.U8 R5, desc[UR20][R12.64] ;  /* 0x000000140c057981 */ /* 0x000764000c1e1100 */
.L_x_102:
[----:B------:R-:W-:Y:S05]  /*5130*/  BSYNC B1 ;  /* 0x0000000000017941 */ /* 0x000fea0003800000 */
.L_x_101:
        /* <DEDUP_REMOVED lines=8> */
[----:B0-----:R-:W-:-:S05]  /*51c0*/  F2FP.SATFINITE.E4M3.F32.PACK_AB_MERGE_C R25, RZ, R24, RZ ;  /* 0x00000018ff19723e */ /* 0x001fca00048070ff */
[----:B------:R0:W-:Y:S01]  /*51d0*/  @!P5 STG.E.U8 desc[UR20][R6.64], R25 ;  /* 0x000000190600d986 */ /* 0x0001e2000c101114 */
[----:B------:R-:W-:Y:S05]  /*51e0*/  @P2 BRA `(.L_x_104) ;  /* 0x0000000000042947 */ /* 0x000fea0003800000 */
[----:B------:R4:W5:Y:S02]  /*51f0*/  LDG.E.U8 R5, desc[UR20][R12.64+0x1] ;  /* 0x000001140c057981 */ /* 0x000964000c1e1100 */
.L_x_104:
[----:B------:R-:W-:Y:S05]  /*5200*/  BSYNC B1 ;  /* 0x0000000000017941 */ /* 0x000fea0003800000 */
.L_x_103:
[----:B-----5:R-:W-:Y:S01]  /*5210*/  LOP3.LUT R5, R5, 0xff, RZ, 0xc0, !PT ;  /* 0x000000ff05057812 */ /* 0x020fe200078ec0ff */
[----:B------:R-:W-:Y:S01]  /*5220*/  BSSY B1, `(.L_x_105) ;  /* 0x000000b000017945 */ /* 0x000fe20003800000 */
[----:B------:R-:W-:Y:S02]  /*5230*/  ISETP.LT.OR P4, PT, R33, 0x9, !P0 ;  /* 0x000000092100780c */ /* 0x000fe40004781670 */
[----:B------:R-:W-:-:S05]  /*5240*/  F2FP.F16.E4M3.UNPACK_B R5, R5 ;  /* 0x00000005ff05723e */ /* 0x000fca00020006ff */
[----:B------:R-:W-:-:S05]  /*5250*/  HADD2.F32 R24, -RZ, R5.H0_H0 ;  /* 0x20000005ff187230 */ /* 0x000fca0000004100 */
[----:B------:R-:W-:-:S04]  /*5260*/  FMUL R5, R24, R9 ;  /* 0x0000000918057220 */ /* 0x000fc80000400000 */
[----:B------:R-:W-:-:S05]  /*5270*/  FFMA R5, R106, R8, R5 ;  /* 0x000000086a057223 */ /* 0x000fca0000000005 */
[----:B0-----:R-:W-:Y:S02]  /*5280*/  F2FP.SATFINITE.E4M3.F32.PACK_AB_MERGE_C R25, RZ, R5, RZ ;  /* 0x00000005ff19723e */ /* 0x001fe400048070ff */
[----:B------:R-:W-:-:S03]  /*5290*/  PRMT R5, RZ, 0x7610, R5 ;  /* 0x00007610ff057816 */ /* 0x000fc60000000005 */
[----:B------:R0:W-:Y:S01]  /*52a0*/  @!P2 STG.E.U8 desc[UR20][R6.64+0x1], R25 ;  /* 0x000001190600a986 */ /* 0x0001e2000c101114 */
[----:B------:R-:W-:Y:S05]  /*52b0*/  @P4 BRA `(.L_x_106) ;  /* 0x0000000000044947 */ /* 0x000fea0003800000 */
[----:B------:R0:W5:Y:S02]  /*52c0*/  LDG.E.U8 R5, desc[UR20][R14.64+0x8] ;  /* 0x000008140e057981 */ /* 0x000164000c1e1100 */
.L_x_106:
[----:B------:R-:W-:Y:S05]  /*52d0*/  BSYNC B1 ;  /* 0x0000000000017941 */ /* 0x000fea0003800000 */
.L_x_105:
        /* <DEDUP_REMOVED lines=12> */
.L_x_108:
[----:B------:R-:W-:Y:S05]  /*53a0*/  BSYNC B1 ;  /* 0x0000000000017941 */ /* 0x000fea0003800000 */
.L_x_107:
        /* <DEDUP_REMOVED lines=12> */
.L_x_110:
[----:B------:R-:W-:Y:S05]  /*5470*/  BSYNC B1 ;  /* 0x0000000000017941 */ /* 0x000fea0003800000 */
.L_x_109:
        /* <DEDUP_REMOVED lines=12> */
.L_x_112:
[----:B------:R-:W-:Y:S05]  /*5540*/  BSYNC B1 ;  /* 0x0000000000017941 */ /* 0x000fea0003800000 */
.L_x_111:
        /* <DEDUP_REMOVED lines=12> */
.L_x_114:
[----:B------:R-:W-:Y:S05]  /*5610*/  BSYNC B1 ;  /* 0x0000000000017941 */ /* 0x000fea0003800000 */
.L_x_113:
        /* <DEDUP_REMOVED lines=12> */
.L_x_116:
[----:B------:R-:W-:Y:S05]  /*56e0*/  BSYNC B1 ;  /* 0x0000000000017941 */ /* 0x000fea0003800000 */
.L_x_115:
        /* <DEDUP_REMOVED lines=12> */
.L_x_118:
[----:B------:R-:W-:Y:S05]  /*57b0*/  BSYNC B1 ;  /* 0x0000000000017941 */ /* 0x000fea0003800000 */
.L_x_117:
        /* <DEDUP_REMOVED lines=12> */
.L_x_120:
[----:B------:R-:W-:Y:S05]  /*5880*/  BSYNC B1 ;  /* 0x0000000000017941 */ /* 0x000fea0003800000 */
.L_x_119:
        /* <DEDUP_REMOVED lines=12> */
.L_x_122:
[----:B------:R-:W-:Y:S05]  /*5950*/  BSYNC B1 ;  /* 0x0000000000017941 */ /* 0x000fea0003800000 */
.L_x_121:
        /* <DEDUP_REMOVED lines=12> */
.L_x_124:
[----:B------:R-:W-:Y:S05]  /*5a20*/  BSYNC B1 ;  /* 0x0000000000017941 */ /* 0x000fea0003800000 */
.L_x_123:
        /* <DEDUP_REMOVED lines=12> */
.L_x_126:
[----:B------:R-:W-:Y:S05]  /*5af0*/  BSYNC B1 ;  /* 0x0000000000017941 */ /* 0x000fea0003800000 */
.L_x_125:
        /* <DEDUP_REMOVED lines=12> */
.L_x_128:
[----:B------:R-:W-:Y:S05]  /*5bc0*/  BSYNC B1 ;  /* 0x0000000000017941 */ /* 0x000fea0003800000 */
.L_x_127:
        /* <DEDUP_REMOVED lines=12> */
.L_x_130:
[----:B------:R-:W-:Y:S05]  /*5c90*/  BSYNC B1 ;  /* 0x0000000000017941 */ /* 0x000fea0003800000 */
.L_x_129:
        /* <DEDUP_REMOVED lines=12> */
.L_x_132:
[----:B------:R-:W-:Y:S05]  /*5d60*/  BSYNC B1 ;  /* 0x0000000000017941 */ /* 0x000fea0003800000 */
.L_x_131:
        /* <DEDUP_REMOVED lines=12> */
.L_x_134:
[----:B------:R-:W-:Y:S05]  /*5e30*/  BSYNC B1 ;  /* 0x0000000000017941 */ /* 0x000fea0003800000 */
.L_x_133:
        /* <DEDUP_REMOVED lines=12> */
.L_x_136:
[----:B------:R-:W-:Y:S05]  /*5f00*/  BSYNC B1 ;  /* 0x0000000000017941 */ /* 0x000fea0003800000 */
.L_x_135:
        /* <DEDUP_REMOVED lines=12> */
.L_x_138:
[----:B------:R-:W-:Y:S05]  /*5fd0*/  BSYNC B1 ;  /* 0x0000000000017941 */ /* 0x000fea0003800000 */
.L_x_137:
        /* <DEDUP_REMOVED lines=12> */
.L_x_140:
[----:B------:R-:W-:Y:S05]  /*60a0*/  BSYNC B1 ;  /* 0x0000000000017941 */ /* 0x000fea0003800000 */
.L_x_139:
        /* <DEDUP_REMOVED lines=12> */
.L_x_142:
[----:B------:R-:W-:Y:S05]  /*6170*/  BSYNC B1 ;  /* 0x0000000000017941 */ /* 0x000fea0003800000 */
.L_x_141:
        /* <DEDUP_REMOVED lines=12> */
.L_x_144:
[----:B------:R-:W-:Y:S05]  /*6240*/  BSYNC B1 ;  /* 0x0000000000017941 */ /* 0x000fea0003800000 */
.L_x_143:
        /* <DEDUP_REMOVED lines=12> */
.L_x_146:
[----:B------:R-:W-:Y:S05]  /*6310*/  BSYNC B1 ;  /* 0x0000000000017941 */ /* 0x000fea0003800000 */
.L_x_145:
        /* <DEDUP_REMOVED lines=12> */
.L_x_148:
[----:B------:R-:W-:Y:S05]  /*63e0*/  BSYNC B1 ;  /* 0x0000000000017941 */ /* 0x000fea0003800000 */
.L_x_147:
        /* <DEDUP_REMOVED lines=12> */
.L_x_150:
[----:B------:R-:W-:Y:S05]  /*64b0*/  BSYNC B1 ;  /* 0x0000000000017941 */ /* 0x000fea0003800000 */
.L_x_149:
        /* <DEDUP_REMOVED lines=12> */
.L_x_152:
[----:B------:R-:W-:Y:S05]  /*6580*/  BSYNC B1 ;  /* 0x0000000000017941 */ /* 0x000fea0003800000 */
.L_x_151:
        /* <DEDUP_REMOVED lines=12> */
.L_x_154:
[----:B------:R-:W-:Y:S05]  /*6650*/  BSYNC B1 ;  /* 0x0000000000017941 */ /* 0x000fea0003800000 */
.L_x_153:
        /* <DEDUP_REMOVED lines=12> */
.L_x_156:
[----:B------:R-:W-:Y:S05]  /*6720*/  BSYNC B1 ;  /* 0x0000000000017941 */ /* 0x000fea0003800000 */
.L_x_155:
[----:B-----5:R-:W-:Y:S01]  /*6730*/  LOP3.LUT R5, R5, 0xff, RZ, 0xc0, !PT ;  /* 0x000000ff05057812 */ /* 0x020fe200078ec0ff */
[----:B------:R-:W-:Y:S01]  /*6740*/  BSSY B1, `(.L_x_157) ;  /* 0x000000b000017945 */ /* 0x000fe20003800000 */
[----:B------:R-:W-:Y:S02]  /*6750*/  ISETP.LT.OR P2, PT, R33, 0x39, !P1 ;  /* 0x000000392100780c */ /* 0x000fe40004f41670 */
[----:B------:R-:W-:-:S05]  /*6760*/  F2FP.F16.E4M3.UNPACK_B R5, R5 ;  /* 0x00000005ff05723e */ /* 0x000fca00020006ff */
[----:B012---:R-:W-:-:S05]  /*6770*/  HADD2.F32 R14, -RZ, R5.H0_H0 ;  /* 0x20000005ff0e7230 */ /* 0x007fca0000004100 */
[----:B------:R-:W-:-:S04]  /*6780*/  FMUL R5, R14, R9 ;  /* 0x000000090e057220 */ /* 0x000fc80000400000 */
[----:B------:R-:W-:-:S05]  /*6790*/  FFMA R5, R16, R8, R5 ;  /* 0x0000000810057223 */ /* 0x000fca0000000005 */
[----:B------:R-:W-:Y:S02]  /*67a0*/  F2FP.SATFINITE.E4M3.F32.PACK_AB_MERGE_C R15, RZ, R5, RZ ;  /* 0x00000005ff0f723e */ /* 0x000fe400048070ff */
[----:B------:R-:W-:-:S03]  /*67b0*/  PRMT R5, RZ, 0x7610, R5 ;  /* 0x00007610ff057816 */ /* 0x000fc60000000005 */
[----:B------:R0:W-:Y:S01]  /*67c0*/  @!P0 STG.E.U8 desc[UR20][R10.64+0x39], R15 ;  /* 0x0000390f0a008986 */ /* 0x0001e2000c101114 */
[----:B------:R-:W-:Y:S05]  /*67d0*/  @P2 BRA `(.L_x_158) ;  /* 0x0000000000042947 */ /* 0x000fea0003800000 */
[----:B------:R1:W5:Y:S02]  /*67e0*/  LDG.E.U8 R5, desc[UR20][R12.64+0x38] ;  /* 0x000038140c057981 */ /* 0x000364000c1e1100 */
.L_x_158:
[----:B------:R-:W-:Y:S05]  /*67f0*/  BSYNC B1 ;  /* 0x0000000000017941 */ /* 0x000fea0003800000 */
.L_x_157:
        /* <DEDUP_REMOVED lines=12> */
.L_x_160:
[----:B------:R-:W-:Y:S05]  /*68c0*/  BSYNC B1 ;  /* 0x0000000000017941 */ /* 0x000fea0003800000 */
.L_x_159:
[----:B------:R-:W-:Y:S05]  /*68d0*/  @P1 BRA `(.L_x_161) ;  /* 0x0000001000301947 */ /* 0x000fea0003800000 */
[----:B-----5:R-:W-:-:S04]  /*68e0*/  LOP3.LUT R5, R5, 0xff, RZ, 0xc0, !PT ;  /* 0x000000ff05057812 */ /* 0x020fc800078ec0ff */
[----:B------:R-:W-:-:S05]  /*68f0*/  F2FP.F16.E4M3.UNPACK_B R5, R5 ;  /* 0x00000005ff05723e */ /* 0x000fca00020006ff */
[----:B------:R-:W-:-:S05]  /*6900*/  HADD2.F32 R10, -RZ, R5.H0_H0 ;  /* 0x20000005ff0a7230 */ /* 0x000fca0000004100 */
[----:B------:R-:W-:-:S04]  /*6910*/  FMUL R5, R10, R9 ;  /* 0x000000090a057220 */ /* 0x000fc80000400000 */
[----:B------:R-:W-:-:S05]  /*6920*/  FFMA R5, R18, R8, R5 ;  /* 0x0000000812057223 */ /* 0x000fca0000000005 */
[----:B------:R-:W-:-:S05]  /*6930*/  F2FP.SATFINITE.E4M3.F32.PACK_AB_MERGE_C R5, RZ, R5, RZ ;  /* 0x00000005ff05723e */ /* 0x000fca00048070ff */
[----:B------:R0:W-:Y:S01]  /*6940*/  STG.E.U8 desc[UR20][R6.64+0x39], R5 ;  /* 0x0000390506007986 */ /* 0x0001e2000c101114 */
[----:B------:R-:W-:Y:S05]  /*6950*/  BRA `(.L_x_161) ;  /* 0x0000001000107947 */ /* 0x000fea0003800000 */
.L_x_32:
[C---:B------:R-:W-:Y:S01]  /*6960*/  ISETP.GE.AND P0, PT, R34.reuse, 0x1, PT ;  /* 0x000000012200780c */ /* 0x040fe20003f06270 */
[-C--:B--2---:R-:W-:Y:S01]  /*6970*/  FMUL R145, R145, R8.reuse ;  /* 0x0000000891917220 */ /* 0x084fe20000400000 */
[----:B------:R-:W-:Y:S01]  /*6980*/  ISETP.GE.AND P2, PT, R34, 0x9, PT ;  /* 0x000000092200780c */ /* 0x000fe20003f46270 */
[-C--:B------:R-:W-:Y:S01]  /*6990*/  FMUL R140, R140, R8.reuse ;  /* 0x000000088c8c7220 */ /* 0x080fe20000400000 */
[----:B------:R-:W-:Y:S01]  /*69a0*/  ISETP.LT.OR P1, PT, R33, 0x1, !P0 ;  /* 0x000000012100780c */ /* 0x000fe20004721670 */
[-C--:B------:R-:W-:Y:S01]  /*69b0*/  FMUL R143, R143, R8.reuse ;  /* 0x000000088f8f7220 */ /* 0x080fe20000400000 */
[----:B------:R-:W-:Y:S01]  /*69c0*/  F2FP.SATFINITE.E4M3.F32.PACK_AB_MERGE_C R145, RZ, R145, RZ ;  /* 0x00000091ff91723e */ /* 0x000fe200048070ff */
[-C--:B------:R-:W-:Y:S01]  /*69d0*/  FMUL R138, R138, R8.reuse ;  /* 0x000000088a8a7220 */ /* 0x080fe20000400000 */
[----:B------:R-:W-:Y:S01]  /*69e0*/  ISETP.LT.OR P4, PT, R33, 0x2, !P0 ;  /* 0x000000022100780c */ /* 0x000fe20004781670 */
[-C--:B------:R-:W-:Y:S01]  /*69f0*/  FMUL R141, R141, R8.reuse ;  /* 0x000000088d8d7220 */ /* 0x080fe20000400000 */
[C---:B------:R-:W-:Y:S01]  /*6a00*/  ISETP.LT.OR P5, PT, R33.reuse, 0x1, !P2 ;  /* 0x000000012100780c */ /* 0x040fe200057a1670 */
[-C--:B------:R-:W-:Y:S01]  /*6a10*/  FMUL R136, R136, R8.reuse ;  /* 0x0000000888887220 */ /* 0x080fe20000400000 */
[----:B------:R-:W-:Y:S01]  /*6a20*/  ISETP.LT.OR P6, PT, R33, 0x2, !P2 ;  /* 0x000000022100780c */ /* 0x000fe200057c1670 */
[----:B------:R-:W-:Y:S01]  /*6a30*/  FMUL R139, R139, R8 ;  /* 0x000000088b8b7220 */ /* 0x000fe20000400000 */
[----:B------:R-:W-:Y:S01]  /*6a40*/  F2FP.SATFINITE.E4M3.F32.PACK_AB_MERGE_C R5, RZ, R140, RZ ;  /* 0x0000008cff05723e */ /* 0x000fe200048070ff */
[-C--:B------:R-:W-:Y:S01]  /*6a50*/  FMUL R134, R134, R8.reuse ;  /* 0x0000000886867220 */ /* 0x080fe20000400000 */
[----:B------:R-:W-:Y:S01]  /*6a60*/  F2FP.SATFINITE.E4M3.F32.PACK_AB_MERGE_C R143, RZ, R143, RZ ;  /* 0x0000008fff8f723e */ /* 0x000fe200048070ff */
[----:B------:R-:W-:Y:S01]  /*6a70*/  @!P1 STG.E.U8 desc[UR20][R14.64], R145 ;  /* 0x000000910e009986 */ /* 0x000fe2000c101114 */
[----:B------:R-:W-:Y:S01]  /*6a80*/  ISETP.LT.OR P1, PT, R33, 0x9, !P0 ;  /* 0x000000092100780c */ /* 0x000fe20004721670 */
[----:B------:R-:W-:Y:S01]  /*6a90*/  FMUL R137, R137, R8 ;  /* 0x0000000889897220 */ /* 0x000fe20000400000 */
[----:B------:R-:W-:Y:S01]  /*6aa0*/  F2FP.SATFINITE.E4M3.F32.PACK_AB_MERGE_C R25, RZ, R138, RZ ;  /* 0x0000008aff19723e */ /* 0x000fe200048070ff */
[----:B------:R0:W-:Y:S01]  /*6ab0*/  @!P4 STG.E.U8 desc[UR20][R14.64+0x1], R5 ;  /* 0x000001050e00c986 */ /* 0x0001e2000c101114 */
[----:B------:R-:W-:Y:S01]  /*6ac0*/  F2FP.SATFINITE.E4M3.F32.PACK_AB_MERGE_C R141, RZ, R141, RZ ;  /* 0x0000008dff8d723e */ /* 0x000fe200048070ff */
[-C--:B------:R-:W-:Y:S01]  /*6ad0*/  FMUL R132, R132, R8.reuse ;  /* 0x0000000884847220 */ /* 0x080fe20000400000 */
[C---:B------:R-:W-:Y:S01]  /*6ae0*/  ISETP.LT.OR P4, PT, R33.reuse, 0xa, !P0 ;  /* 0x0000000a2100780c */ /* 0x040fe20004781670 */
[----:B------:R-:W-:Y:S01]  /*6af0*/  @!P5 STG.E.U8 desc[UR20][R12.64], R143 ;  /* 0x0000008f0c00d986 */ /* 0x000fe2000c101114 */
[----:B------:R-:W-:Y:S01]  /*6b00*/  ISETP.LT.OR P5, PT, R33, 0x9, !P2 ;  /* 0x000000092100780c */ /* 0x000fe200057a1670 */
[-C--:B------:R-:W-:Y:S01]  /*6b10*/  FMUL R135, R135, R8.reuse ;  /* 0x0000000887877220 */ /* 0x080fe20000400000 */
[----:B------:R-:W-:Y:S01]  /*6b20*/  F2FP.SATFINITE.E4M3.F32.PACK_AB_MERGE_C R139, RZ, R139, RZ ;  /* 0x0000008bff8b723e */ /* 0x000fe200048070ff */
[----:B------:R1:W-:Y:S01]  /*6b30*/  @!P6 STG.E.U8 desc[UR20][R12.64+0x1], R25 ;  /* 0x000001190c00e986 */ /* 0x0003e2000c101114 */
[C---:B------:R-:W-:Y:S01]  /*6b40*/  ISETP.LT.OR P6, PT, R33.reuse, 0xa, !P2 ;  /* 0x0000000a2100780c */ /* 0x040fe200057c1670 */
[-C--:B------:R-:W-:Y:S01]  /*6b50*/  FMUL R130, R130, R8.reuse ;  /* 0x0000000882827220 */ /* 0x080fe20000400000 */
[----:B------:R-:W-:Y:S01]  /*6b60*/  F2FP.SATFINITE.E4M3.F32.PACK_AB_MERGE_C R137, RZ, R137, RZ ;  /* 0x00000089ff89723e */ /* 0x000fe200048070ff */
[----:B------:R-:W-:Y:S01]  /*6b70*/  @!P1 STG.E.U8 desc[UR20][R14.64+0x8], R141 ;  /* 0x0000088d0e009986 */ /* 0x000fe2000c101114 */
[----:B------:R-:W-:Y:S01]  /*6b80*/  ISETP.LT.OR P1, PT, R33, 0x11, !P0 ;  /* 0x000000112100780c */ /* 0x000fe20004721670 */
[----:B------:R-:W-:Y:S01]  /*6b90*/  FMUL R133, R133, R8 ;  /* 0x0000000885857220 */ /* 0x000fe20000400000 */
[----:B0-----:R-:W-:Y:S01]  /*6ba0*/  F2FP.SATFINITE.E4M3.F32.PACK_AB_MERGE_C R5, RZ, R136, RZ ;  /* 0x00000088ff05723e */ /* 0x001fe200048070ff */
[-C--:B------:R-:W-:Y:S01]  /*6bb0*/  FMUL R128, R128, R8.reuse ;  /* 0x0000000880807220 */ /* 0x080fe20000400000 */
[----:B------:R-:W-:Y:S01]  /*6bc0*/  F2FP.SATFINITE.E4M3.F32.PACK_AB_MERGE_C R135, RZ, R135, RZ ;  /* 0x00000087ff87723e */ /* 0x000fe200048070ff */
[----:B------:R-:W-:Y:S01]  /*6bd0*/  FMUL R131, R131, R8 ;  /* 0x0000000883837220 */ /* 0x000fe20000400000 */
[----:B------:R-:W-:Y:S01]  /*6be0*/  F2FP.SATFINITE.E4M3.F32.PACK_AB_MERGE_C R133, RZ, R133, RZ ;  /* 0x00000085ff85723e */ /* 0x000fe200048070ff */
[----:B------:R0:W-:Y:S01]  /*6bf0*/  @!P4 STG.E.U8 desc[UR20][R14.64+0x9], R5 ;  /* 0x000009050e00c986 */ /* 0x0001e2000c101114 */
[----:B-1----:R-:W-:Y:S01]  /*6c00*/  F2FP.SATFINITE.E4M3.F32.PACK_AB_MERGE_C R25, RZ, R134, RZ ;  /* 0x00000086ff19723e */ /* 0x002fe200048070ff */
        /* <DEDUP_REMOVED lines=15> */
[-C--:B------:R-:W-:Y:S01]  /*6d00*/  FMUL R125, R125, R8.reuse ;  /* 0x000000087d7d7220 */ /* 0x080fe20000400000 */
[----:B------:R-:W-:Y:S01]  /*6d10*/  FMUL R120, R120, R8 ;  /* 0x0000000878787220 */ /* 0x000fe20000400000 */
[----:B------:R-:W-:Y:S01]  /*6d20*/  F2FP.SATFINITE.E4M3.F32.PACK_AB_MERGE_C R127, RZ, R127, RZ ;  /* 0x0000007fff7f723e */ /* 0x000fe200048070ff */
[----:B------:R0:W-:Y:S01]  /*6d30*/  @!P4 STG.E.U8 desc[UR20][R14.64+0x11], R5 ;  /* 0x000011050e00c986 */ /* 0x0001e2000c101114 */
[----:B-1----:R-:W-:Y:S01]  /*6d40*/  F2FP.SATFINITE.E4M3.F32.PACK_AB_MERGE_C R25, RZ, R130, RZ ;  /* 0x00000082ff19723e */ /* 0x002fe200048070ff */
[-C--:B------:R-:W-:Y:S01]  /*6d50*/  FMUL R123, R123, R8.reuse ;  /* 0x000000087b7b7220 */ /* 0x080fe20000400000 */
[C---:B------:R-:W-:Y:S01]  /*6d60*/  ISETP.LT.OR P4, PT, R33.reuse, 0x1a, !P0 ;  /* 0x0000001a2100780c */ /* 0x040fe20004781670 */
[----:B------:R-:W-:Y:S01]  /*6d70*/  @!P5 STG.E.U8 desc[UR20][R12.64+0x10], R135 ;  /* 0x000010870c00d986 */ /* 0x000fe2000c101114 */
[C---:B------:R-:W-:Y:S01]  /*6d80*/  ISETP.LT.OR P5, PT, R33.reuse, 0x19, !P2 ;  /* 0x000000192100780c */ /* 0x040fe200057a1670 */
[-C--:B------:R-:W-:Y:S01]  /*6d90*/  FMUL R118, R118, R8.reuse ;  /* 0x0000000876767220 */ /* 0x080fe20000400000 */
[----:B------:R-:W-:Y:S01]  /*6da0*/  F2FP.SATFINITE.E4M3.F32.PACK_AB_MERGE_C R125, RZ, R125, RZ ;  /* 0x0000007dff7d723e */ /* 0x000fe200048070ff */
[----:B------:R1:W-:Y:S01]  /*6db0*/  @!P6 STG.E.U8 desc[UR20][R12.64+0x11], R25 ;  /* 0x000011190c00e986 */ /* 0x0003e2000c101114 */
[----:B------:R-:W-:Y:S01]  /*6dc0*/  ISETP.LT.OR P6, PT, R33, 0x1a, !P2 ;  /* 0x0000001a2100780c */ /* 0x000fe200057c1670 */
        /* <DEDUP_REMOVED lines=8> */
[-C--:B------:R-:W-:Y:S01]  /*6e50*/  FMUL R114, R114, R8.reuse ;  /* 0x0000000872727220 */ /* 0x080fe20000400000 */
[----:B------:R-:W-:Y:S01]  /*6e60*/  FMUL R112, R112, R8 ;  /* 0x0000000870707220 */ /* 0x000fe20000400000 */
[----:B-1----:R-:W-:Y:S01]  /*6e70*/  F2FP.SATFINITE.E4M3.F32.PACK_AB_MERGE_C R25, RZ, R126, RZ ;  /* 0x0000007eff19723e */ /* 0x002fe200048070ff */
[----:B------:R0:W-:Y:S01]  /*6e80*/  @!P4 STG.E.U8 desc[UR20][R14.64+0x19], R5 ;  /* 0x000019050e00c986 */ /* 0x0001e2000c101114 */
[----:B------:R-:W-:Y:S01]  /*6e90*/  ISETP.LT.OR P4, PT, R33, 0x22, !P0 ;  /* 0x000000222100780c */ /* 0x000fe20004781670 */
[-C--:B------:R-:W-:Y:S01]  /*6ea0*/  FMUL R117, R117, R8.reuse ;  /* 0x0000000875757220 */ /* 0x080fe20000400000 */
[----:B------:R-:W-:Y:S01]  /*6eb0*/  F2FP.SATFINITE.E4M3.F32.PACK_AB_MERGE_C R119, RZ, R119, RZ ;  /* 0x00000077ff77723e */ /* 0x000fe200048070ff */
[----:B------:R-:W-:Y:S01]  /*6ec0*/  @!P5 STG.E.U8 desc[UR20][R12.64+0x18], R131 ;  /* 0x000018830c00d986 */ /* 0x000fe2000c101114 */
[----:B------:R-:W-:Y:S01]  /*6ed0*/  ISETP.LT.OR P5, PT, R33, 0x21, !P2 ;  /* 0x000000212100780c */ /* 0x000fe200057a1670 */
[----:B------:R-:W-:Y:S01]  /*6ee0*/  FMUL R115, R115, R8 ;  /* 0x0000000873737220 */ /* 0x000fe20000400000 */
[----:B------:R-:W-:Y:S01]  /*6ef0*/  F2FP.SATFINITE.E4M3.F32.PACK_AB_MERGE_C R27, RZ, R112, RZ ;  /* 0x00000070ff1b723e */ /* 0x000fe200048070ff */
[----:B------:R1:W-:Y:S01]  /*6f00*/  @!P6 STG.E.U8 desc[UR20][R12.64+0x19], R25 ;  /* 0x000019190c00e986 */ /* 0x0003e2000c101114 */
[----:B------:R-:W-:Y:S01]  /*6f10*/  ISETP.LT.OR P6, PT, R33, 0x22, !P2 ;  /* 0x000000222100780c */ /* 0x000fe200057c1670 */
[-C--:B------:R-:W-:Y:S01]  /*6f20*/  FMUL R110, R110, R8.reuse ;  /* 0x000000086e6e7220 */ /* 0x080fe20000400000 */
[-C--:B------:R-:W-:Y:S01]  /*6f30*/  FMUL R113, R113, R8.reuse ;  /* 0x0000000871717220 */ /* 0x080fe20000400000 */
        /* <DEDUP_REMOVED lines=39> */
[-C--:B------:R-:W-:Y:S01]  /*71b0*/  FMUL R101, R101, R8.reuse ;  /* 0x0000000865657220 */ /* 0x080fe20000400000 */
[----:B------:R-:W-:Y:S01]  /*71c0*/  @!P1 STG.E.U8 desc[UR20][R14.64+0x30], R121 ;  /* 0x000030790e009986 */ /* 0x000fe2000c101114 */
[----:B------:R-:W-:Y:S01]  /*71d0*/  ISETP.LT.OR P1, PT, R33, 0x39, !P0 ;  /* 0x000000392100780c */ /* 0x000fe20004721670 */
[-C--:B------:R-:W-:Y:S01]  /*71e0*/  FMUL R99, R99, R8.reuse ;  /* 0x0000000863637220 */ /* 0x080fe20000400000 */
[----:B------:R-:W-:Y:S01]  /*71f0*/  ISETP.LT.OR P0, PT, R33, 0x3a, !P0 ;  /* 0x0000003a2100780c */ /* 0x000fe20004701670 */
[----:B------:R-:W-:Y:S01]  /*7200*/  FMUL R94, R94, R8 ;  /* 0x000000085e5e7220 */ /* 0x000fe20000400000 */
[----:B0-----:R-:W-:Y:S01]  /*7210*/  F2FP.SATFINITE.E4M3.F32.PACK_AB_MERGE_C R5, RZ, R116, RZ ;  /* 0x00000074ff05723e */ /* 0x001fe200048070ff */
[-C--:B------:R-:W-:Y:S01]  /*7220*/  FMUL R92, R92, R8.reuse ;  /* 0x000000085c5c7220 */ /* 0x080fe20000400000 */
[----:B------:R-:W-:Y:S01]  /*7230*/  F2FP.SATFINITE.E4M3.F32.PACK_AB_MERGE_C R103, RZ, R103, RZ ;  /* 0x00000067ff67723e */ /* 0x000fe200048070ff */
[----:B------:R-:W-:Y:S01]  /*7240*/  FMUL R95, R95, R8 ;  /* 0x000000085f5f7220 */ /* 0x000fe20000400000 */
[----:B-1----:R-:W-:Y:S01]  /*7250*/  F2FP.SATFINITE.E4M3.F32.PACK_AB_MERGE_C R25, RZ, R114, RZ ;  /* 0x00000072ff19723e */ /* 0x002fe200048070ff */
[----:B------:R0:W-:Y:S01]  /*7260*/  @!P4 STG.E.U8 desc[UR20][R14.64+0x31], R5 ;  /* 0x000031050e00c986 */ /* 0x0001e2000c101114 */
[----:B------:R-:W-:Y:S01]  /*7270*/  ISETP.LT.OR P4, PT, R33, 0x39, !P2 ;  /* 0x000000392100780c */ /* 0x000fe20005781670 */
[-C--:B------:R-:W-:Y:S01]  /*7280*/  FMUL R97, R97, R8.reuse ;  /* 0x0000000861617220 */ /* 0x080fe20000400000 */
[----:B------:R-:W-:Y:S01]  /*7290*/  ISETP.LT.OR P2, PT, R33, 0x3a, !P2 ;  /* 0x0000003a2100780c */ /* 0x000fe20005741670 */
[----:B------:R-:W-:Y:S01]  /*72a0*/  @!P5 STG.E.U8 desc[UR20][R12.64+0x30], R119 ;  /* 0x000030770c00d986 */ /* 0x000fe2000c101114 */
[----:B------:R-:W-:Y:S01]  /*72b0*/  F2FP.SATFINITE.E4M3.F32.PACK_AB_MERGE_C R101, RZ, R101, RZ ;  /* 0x00000065ff65723e */ /* 0x000fe200048070ff */
[-C--:B------:R-:W-:Y:S01]  /*72c0*/  FMUL R90, R90, R8.reuse ;  /* 0x000000085a5a7220 */ /* 0x080fe20000400000 */
[----:B------:R-:W-:Y:S01]  /*72d0*/  F2FP.SATFINITE.E4M3.F32.PACK_AB_MERGE_C R99, RZ, R99, RZ ;  /* 0x00000063ff63723e */ /* 0x000fe200048070ff */
[----:B------:R-:W-:Y:S01]  /*72e0*/  @!P6 STG.E.U8 desc[UR20][R12.64+0x31], R25 ;  /* 0x000031190c00e986 */ /* 0x000fe2000c101114 */
[----:B------:R-:W-:Y:S01]  /*72f0*/  F2FP.SATFINITE.E4M3.F32.PACK_AB_MERGE_C R95, RZ, R95, RZ ;  /* 0x0000005fff5f723e */ /* 0x000fe200048070ff */
[-C--:B------:R-:W-:Y:S01]  /*7300*/  FMUL R22, R22, R8.reuse ;  /* 0x0000000816167220 */ /* 0x080fe20000400000 */
[-C--:B------:R-:W-:Y:S01]  /*7310*/  FMUL R93, R93, R8.reuse ;  /* 0x000000085d5d7220 */ /* 0x080fe20000400000 */
[----:B------:R-:W-:Y:S01]  /*7320*/  @!P0 STG.E.U8 desc[UR20][R14.64+0x39], R27 ;  /* 0x0000391b0e008986 */ /* 0x000fe2000c101114 */
[----:B------:R-:W-:Y:S01]  /*7330*/  ISETP.GE.AND P0, PT, R34, 0x81, PT ;  /* 0x000000812200780c */ /* 0x000fe20003f06270 */
[----:B------:R-:W-:Y:S01]  /*7340*/  FMUL R91, R91, R8 ;  /* 0x000000085b5b7220 */ /* 0x000fe20000400000 */
[----:B0-----:R-:W-:Y:S01]  /*7350*/  F2FP.SATFINITE.E4M3.F32.PACK_AB_MERGE_C R5, RZ, R110, RZ ;  /* 0x0000006eff05723e */ /* 0x001fe200048070ff */
[----:B------:R0:W-:Y:S01]  /*7360*/  @!P1 STG.E.U8 desc[UR20][R14.64+0x38], R117 ;  /* 0x000038750e009986 */ /* 0x0001e2000c101114 */
[C---:B------:R-:W-:Y:S01]  /*7370*/  ISETP.LT.OR P6, PT, R33.reuse, 0x1, !P0 ;  /* 0x000000012100780c */ /* 0x040fe200047c1670 */
[-C--:B------:R-:W-:Y:S01]  /*7380*/  FMUL R88, R88, R8.reuse ;  /* 0x0000000858587220 */ /* 0x080fe20000400000 */
[----:B------:R-:W-:Y:S01]  /*7390*/  ISETP.LT.OR P5, PT, R33, 0x2, !P0 ;  /* 0x000000022100780c */ /* 0x000fe200047a1670 */
[----:B------:R-:W-:Y:S01]  /*73a0*/  @!P4 STG.E.U8 desc[UR20][R12.64+0x38], R115 ;  /* 0x000038730c00c986 */ /* 0x000fe2000c101114 */
[----:B------:R-:W-:Y:S01]  /*73b0*/  ISETP.GE.AND P1, PT, R34, 0x89, PT ;  /* 0x000000892200780c */ /* 0x000fe20003f26270 */
[-C--:B------:R-:W-:Y:S01]  /*73c0*/  FMUL R21, R21, R8.reuse ;  /* 0x0000000815157220 */ /* 0x080fe20000400000 */
[----:B------:R-:W-:Y:S01]  /*73d0*/  F2FP.SATFINITE.E4M3.F32.PACK_AB_MERGE_C R97, RZ, R97, RZ ;  /* 0x00000061ff61723e */ /* 0x000fe200048070ff */
[----:B------:R1:W-:Y:S01]  /*73e0*/  @!P2 STG.E.U8 desc[UR20][R12.64+0x39], R5 ;  /* 0x000039050c00a986 */ /* 0x0003e2000c101114 */
[----:B------:R-:W-:Y:S01]  /*73f0*/  ISETP.LT.OR P4, PT, R33, 0x1, !P1 ;  /* 0x000000012100780c */ /* 0x000fe20004f81670 */
[-C--:B------:R-:W-:Y:S01]  /*7400*/  FMUL R89, R89, R8.reuse ;  /* 0x0000000859597220 */ /* 0x080fe20000400000 */
[----:B------:R-:W-:Y:S01]  /*7410*/  ISETP.LT.OR P2, PT, R33, 0xa, !P0 ;  /* 0x0000000a2100780c */ /* 0x000fe20004741670 */
[----:B------:R-:W-:Y:S01]  /*7420*/  FMUL R23, R23, R8 ;  /* 0x0000000817177220 */ /* 0x000fe20000400000 */
[----:B0-----:R-:W-:Y:S01]  /*7430*/  F2FP.SATFINITE.E4M3.F32.PACK_AB_MERGE_C R15, RZ, R108, RZ ;  /* 0x0000006cff0f723e */ /* 0x001fe200048070ff */
[----:B------:R-:W-:Y:S01]  /*7440*/  @!P6 STG.E.U8 desc[UR20][R10.64], R113 ;  /* 0x000000710a00e986 */ /* 0x000fe2000c101114 */
[C---:B------:R-:W-:Y:S01]  /*7450*/  ISETP.LT.OR P6, PT, R33.reuse, 0x2, !P1 ;  /* 0x000000022100780c */ /* 0x040fe20004fc1670 */
[-C--:B------:R-:W-:Y:S01]  /*7460*/  FMUL R20, R20, R8.reuse ;  /* 0x0000000814147220 */ /* 0x080fe20000400000 */
[----:B------:R-:W-:Y:S01]  /*7470*/  F2FP.SATFINITE.E4M3.F32.PACK_AB_MERGE_C R93, RZ, R93, RZ ;  /* 0x0000005dff5d723e */ /* 0x000fe200048070ff */
[----:B------:R-:W-:Y:S01]  /*7480*/  @!P5 STG.E.U8 desc[UR20][R10.64+0x1], R15 ;  /* 0x0000010f0a00d986 */ /* 0x000fe2000c101114 */
[----:B------:R-:W-:Y:S01]  /*7490*/  ISETP.LT.OR P5, PT, R33, 0x9, !P0 ;  /* 0x000000092100780c */ /* 0x000fe200047a1670 */
[----:B------:R-:W-:Y:S01]  /*74a0*/  FMUL R17, R17, R8 ;  /* 0x0000000811117220 */ /* 0x000fe20000400000 */
[----:B-1----:R-:W-:Y:S01]  /*74b0*/  F2FP.SATFINITE.E4M3.F32.PACK_AB_MERGE_C R5, RZ, R106, RZ ;  /* 0x0000006aff05723e */ /* 0x002fe200048070ff */
[----:B------:R-:W-:Y:S01]  /*74c0*/  @!P4 STG.E.U8 desc[UR20][R6.64], R111 ;  /* 0x0000006f0600c986 */ /* 0x000fe2000c101114 */
[----:B------:R-:W-:Y:S01]  /*74d0*/  F2FP.SATFINITE.E4M3.F32.PACK_AB_MERGE_C R13, RZ, R104, RZ ;  /* 0x00000068ff0d723e */ /* 0x000fe200048070ff */
[-C--:B------:R-:W-:Y:S01]  /*74e0*/  FMUL R16, R16, R8.reuse ;  /* 0x0000000810107220 */ /* 0x080fe20000400000 */
[----:B------:R-:W-:Y:S01]  /*74f0*/  ISETP.LT.OR P4, PT, R33, 0x9, !P1 ;  /* 0x000000092100780c */ /* 0x000fe20004f81670 */
[-C--:B------:R-:W-:Y:S01]  /*7500*/  FMUL R19, R19, R8.reuse ;  /* 0x0000000813137220 */ /* 0x080fe20000400000 */
[----:B------:R-:W-:Y:S01]  /*7510*/  F2FP.SATFINITE.E4M3.F32.PACK_AB_MERGE_C R91, RZ, R91, RZ ;  /* 0x0000005bff5b723e */ /* 0x000fe200048070ff */
[----:B------:R0:W-:Y:S01]  /*7520*/  @!P6 STG.E.U8 desc[UR20][R6.64+0x1], R5 ;  /* 0x000001050600e986 */ /* 0x0001e2000c101114 */
[C---:B------:R-:W-:Y:S01]  /*7530*/  ISETP.LT.OR P6, PT, R33.reuse, 0xa, !P1 ;  /* 0x0000000a2100780c */ /* 0x040fe20004fc1670 */
[----:B------:R-:W-:Y:S01]  /*7540*/  FMUL R18, R18, R8 ;  /* 0x0000000812127220 */ /* 0x000fe20000400000 */
[----:B------:R-:W-:Y:S01]  /*7550*/  F2FP.SATFINITE.E4M3.F32.PACK_AB_MERGE_C R21, RZ, R21, RZ ;  /* 0x00000015ff15723e */ /* 0x000fe200048070ff */
[----:B------:R1:W-:Y:S01]  /*7560*/  @!P2 STG.E.U8 desc[UR20][R10.64+0x9], R13 ;  /* 0x0000090d0a00a986 */ /* 0x0003e2000c101114 */
[----:B------:R-:W-:-:S02]  /*7570*/  ISETP.LT.OR P2, PT, R33, 0x12, !P0 ;  /* 0x000000122100780c */ /* 0x000fc40004741670 */
[----:B------:R-:W-:Y:S01]  /*7580*/  F2FP.SATFINITE.E4M3.F32.PACK_AB_MERGE_C R89, RZ, R89, RZ ;  /* 0x00000059ff59723e */ /* 0x000fe200048070ff */
[----:B------:R-:W-:Y:S01]  /*7590*/  @!P5 STG.E.U8 desc[UR20][R10.64+0x8], R107 ;  /* 0x0000086b0a00d986 */ /* 0x000fe2000c101114 */
[C---:B------:R-:W-:Y:S02]  /*75a0*/  ISETP.LT.OR P5, PT, R33.reuse, 0x11, !P0 ;  /* 0x000000112100780c */ /* 0x040fe400047a1670 */
[----:B------:R-:W-:Y:S01]  /*75b0*/  F2FP.SATFINITE.E4M3.F32.PACK_AB_MERGE_C R23, RZ, R23, RZ ;  /* 0x00000017ff17723e */ /* 0x000fe200048070ff */
[----:B------:R-:W-:Y:S01]  /*75c0*/  @!P4 STG.E.U8 desc[UR20][R6.64+0x8], R109 ;  /* 0x0000086d0600c986 */ /* 0x000fe2000c101114 */
[----:B0-----:R-:W-:Y:S02]  /*75d0*/  F2FP.SATFINITE.E4M3.F32.PACK_AB_MERGE_C R5, RZ, R102, RZ ;  /* 0x00000066ff05723e */ /* 0x001fe400048070ff */
[C---:B------:R-:W-:Y:S02]  /*75e0*/  ISETP.LT.OR P4, PT, R33.reuse, 0x11, !P1 ;  /* 0x000000112100780c */ /* 0x040fe40004f81670 */
[----:B-1----:R-:W-:Y:S01]  /*75f0*/  F2FP.SATFINITE.E4M3.F32.PACK_AB_MERGE_C R13, RZ, R98, RZ ;  /* 0x00000062ff0d723e */ /* 0x002fe200048070ff */
[----:B------:R0:W-:Y:S01]  /*7600*/  @!P6 STG.E.U8 desc[UR20][R6.64+0x9], R5 ;  /* 0x000009050600e986 */ /* 0x0001e2000c101114 */
[----:B------:R-:W-:-:S02]  /*7610*/  ISETP.LT.OR P6, PT, R33, 0x12, !P1 ;  /* 0x000000122100780c */ /* 0x000fc40004fc1670 */
[----:B------:R-:W-:Y:S01]  /*7620*/  F2FP.SATFINITE.E4M3.F32.PACK_AB_MERGE_C R17, RZ, R17, RZ ;  /* 0x00000011ff11723e */ /* 0x000fe200048070ff */
[----:B------:R1:W-:Y:S01]  /*7630*/  @!P2 STG.E.U8 desc[UR20][R10.64+0x11], R13 ;  /* 0x0000110d0a00a986 */ /* 0x0003e2000c101114 */
[C---:B------:R-:W-:Y:S02]  /*7640*/  ISETP.LT.OR P2, PT, R33.reuse, 0x1a, !P0 ;  /* 0x0000001a2100780c */ /* 0x040fe40004741670 */
[----:B------:R-:W-:Y:S01]  /*7650*/  F2FP.SATFINITE.E4M3.F32.PACK_AB_MERGE_C R19, RZ, R19, RZ ;  /* 0x00000013ff13723e */ /* 0x000fe200048070ff */
[----:B------:R-:W-:Y:S01]  /*7660*/  @!P5 STG.E.U8 desc[UR20][R10.64+0x10], R105 ;  /* 0x000010690a00d986 */ /* 0x000fe2000c101114 */
[----:B------:R-:W-:Y:S02]  /*7670*/  ISETP.LT.OR P5, PT, R33, 0x19, !P0 ;  /* 0x000000192100780c */ /* 0x000fe400047a1670 */
[----:B------:R-:W-:Y:S01]  /*7680*/  F2FP.SATFINITE.E4M3.F32.PACK_AB_MERGE_C R15, RZ, R18, RZ ;  /* 0x00000012ff0f723e */ /* 0x000fe200048070ff */
[----:B------:R-:W-:Y:S01]  /*7690*/  @!P4 STG.E.U8 desc[UR20][R6.64+0x10], R103 ;  /* 0x000010670600c986 */ /* 0x000fe2000c101114 */
[----:B0-----:R-:W-:-:S02]  /*76a0*/  F2FP.SATFINITE.E4M3.F32.PACK_AB_MERGE_C R5, RZ, R100, RZ ;  /* 0x00000064ff05723e */ /* 0x001fc400048070ff */
[C---:B------:R-:W-:Y:S02]  /*76b0*/  ISETP.LT.OR P4, PT, R33.reuse, 0x19, !P1 ;  /* 0x000000192100780c */ /* 0x040fe40004f81670 */
[----:B-1----:R-:W-:Y:S01]  /*76c0*/  F2FP.SATFINITE.E4M3.F32.PACK_AB_MERGE_C R13, RZ, R96, RZ ;  /* 0x00000060ff0d723e */ /* 0x002fe200048070ff */
[----:B------:R0:W-:Y:S01]  /*76d0*/  @!P6 STG.E.U8 desc[UR20][R6.64+0x11], R5 ;  /* 0x000011050600e986 */ /* 0x0001e2000c101114 */
[----:B------:R-:W-:-:S03]  /*76e0*/  ISETP.LT.OR P6, PT, R33, 0x1a, !P1 ;  /* 0x0000001a2100780c */ /* 0x000fc60004fc1670 */
[----:B------:R1:W-:Y:S01]  /*76f0*/  @!P2 STG.E.U8 desc[UR20][R10.64+0x19], R13 ;  /* 0x0000190d0a00a986 */ /* 0x0003e2000c101114 */
[----:B------:R-:W-:-:S03]  /*7700*/  ISETP.LT.OR P2, PT, R33, 0x22, !P0 ;  /* 0x000000222100780c */ /* 0x000fc60004741670 */
[----:B------:R-:W-:Y:S01]  /*7710*/  @!P5 STG.E.U8 desc[UR20][R10.64+0x18], R101 ;  /* 0x000018650a00d986 */ /* 0x000fe2000c101114 */
[C---:B------:R-:W-:Y:S02]  /*7720*/  ISETP.LT.OR P5, PT, R33.reuse, 0x21, !P0 ;  /* 0x000000212100780c */ /* 0x040fe400047a1670 */
[----:B0-----:R-:W-:Y:S01]  /*7730*/  F2FP.SATFINITE.E4M3.F32.PACK_AB_MERGE_C R5, RZ, R94, RZ ;  /* 0x0000005eff05723e */ /* 0x001fe200048070ff */
[----:B------:R-:W-:Y:S01]  /*7740*/  @!P4 STG.E.U8 desc[UR20][R6.64+0x18], R99 ;  /* 0x000018630600c986 */ /* 0x000fe2000c101114 */
        /* <DEDUP_REMOVED lines=25> */
[C---:B------:R-:W-:Y:S02]  /*78e0*/  ISETP.LT.OR P2, PT, R33.reuse, 0x39, !P0 ;  /* 0x000000392100780c */ /* 0x040fe40004741670 */
[C---:B------:R-:W-:Y:S01]  /*78f0*/  ISETP.LT.OR P0, PT, R33.reuse, 0x3a, !P0 ;  /* 0x0000003a2100780c */ /* 0x040fe20004701670 */
[----:B------:R1:W-:Y:S01]  /*7900*/  @!P5 STG.E.U8 desc[UR20][R10.64+0x30], R89 ;  /* 0x000030590a00d986 */ /* 0x0003e2000c101114 */
[C---:B------:R-:W-:Y:S02]  /*7910*/  ISETP.LT.OR P5, PT, R33.reuse, 0x39, !P1 ;  /* 0x000000392100780c */ /* 0x040fe40004fa1670 */
[----:B------:R-:W-:Y:S01]  /*7920*/  ISETP.LT.OR P1, PT, R33, 0x3a, !P1 ;  /* 0x0000003a2100780c */ /* 0x000fe20004f21670 */
[----:B------:R1:W-:Y:S01]  /*7930*/  @!P4 STG.E.U8 desc[UR20][R6.64+0x30], R23 ;  /* 0x000030170600c986 */ /* 0x0003e2000c101114 */
[----:B0-----:R-:W-:-:S05]  /*7940*/  F2FP.SATFINITE.E4M3.F32.PACK_AB_MERGE_C R5, RZ, R20, RZ ;  /* 0x00000014ff05723e */ /* 0x001fca00048070ff */
[----:B------:R1:W-:Y:S04]  /*7950*/  @!P6 STG.E.U8 desc[UR20][R6.64+0x31], R5 ;  /* 0x000031050600e986 */ /* 0x0003e8000c101114 */
[----:B------:R1:W-:Y:S04]  /*7960*/  @!P2 STG.E.U8 desc[UR20][R10.64+0x38], R17 ;  /* 0x000038110a00a986 */ /* 0x0003e8000c101114 */
[----:B------:R1:W-:Y:S04]  /*7970*/  @!P0 STG.E.U8 desc[UR20][R10.64+0x39], R13 ;  /* 0x0000390d0a008986 */ /* 0x0003e8000c101114 */
[----:B------:R1:W-:Y:S04]  /*7980*/  @!P5 STG.E.U8 desc[UR20][R6.64+0x38], R19 ;  /* 0x000038130600d986 */ /* 0x0003e8000c101114 */
[----:B------:R1:W-:Y:S02]  /*7990*/  @!P1 STG.E.U8 desc[UR20][R6.64+0x39], R15 ;  /* 0x0000390f06009986 */ /* 0x0003e4000c101114 */
.L_x_161:
[----:B------:R-:W-:Y:S05]  /*79a0*/  BSYNC B0 ;  /* 0x0000000000007941 */ /* 0x000fea0003800000 */
.L_x_31:
[----:B------:R-:W-:Y:S01]  /*79b0*/  ULDC UR6, c[0x0][0xc] ;  /* 0x0000030000067ab9 */ /* 0x000fe20000000800 */
[----:B------:R-:W-:Y:S01]  /*79c0*/  ULDC UR7, c[0x0][0x10] ;  /* 0x0000040000077ab9 */ /* 0x000fe20000000800 */
[----:B01---5:R-:W0:Y:S01]  /*79d0*/  LDC R5, c[0x0][0x14] ;  /* 0x00000500ff057b82 */ /* 0x023e220000000800 */
[----:B------:R-:W-:Y:S01]  /*79e0*/  UIMAD.WIDE.U32 UR6, UR6, UR7, URZ ;  /* 0x00000007060672a5 */ /* 0x000fe2000f8e003f */
[----:B------:R-:W-:Y:S01]  /*79f0*/  PRMT R6, RZ, 0x7610, R6 ;  /* 0x00007610ff067816 */ /* 0x000fe20000000006 */
[----:B------:R-:W-:-:S04]  /*7a00*/  IMAD.MOV.U32 R7, RZ, RZ, -0x1 ;  /* 0xffffffffff077424 */ /* 0x000fc800078e00ff */
[----:B0-----:R-:W-:-:S04]  /*7a10*/  IMAD.WIDE.U32 R2, R5, UR6, R2 ;  /* 0x0000000605027c25 */ /* 0x001fc8000f8e0002 */
[----:B------:R-:W-:Y:S01]  /*7a20*/  IMAD R5, R5, UR7, RZ ;  /* 0x0000000705057c24 */ /* 0x000fe2000f8e02ff */
[----:B------:R-:W-:Y:S02]  /*7a30*/  ULDC.64 UR6, c[0x0][0x650] ;  /* 0x0001940000067ab9 */ /* 0x000fe40000000a00 */
[----:B------:R-:W-:Y:S01]  /*7a40*/  ISETP.GE.U32.AND P0, PT, R2, UR6, PT ;  /* 0x0000000602007c0c */ /* 0x000fe2000bf06070 */
[----:B------:R-:W-:Y:S02]  /*7a50*/  IMAD.IADD R3, R3, 0x1, R5 ;  /* 0x0000000103037824 */ /* 0x000fe400078e0205 */
[----:B------:R-:W-:-:S03]  /*7a60*/  IMAD.MOV.U32 R5, RZ, RZ, -0x1 ;  /* 0xffffffffff057424 */ /* 0x000fc600078e00ff */
[----:B------:R-:W-:-:S13]  /*7a70*/  ISETP.GE.U32.AND.EX P0, PT, R3, UR7, PT, P0 ;  /* 0x0000000703007c0c */ /* 0x000fda000bf06100 */
[----:B------:R-:W-:Y:S05]  /*7a80*/  @P0 BRA `(.L_x_162) ;  /* 0x0000000400600947 */ /* 0x000fea0003800000 */
[----:B------:R-:W0:Y:S01]  /*7a90*/  S2R R20, SR_CTAID.X ;  /* 0x0000000000147919 */ /* 0x000e220000002500 */
[----:B------:R-:W1:Y:S01]  /*7aa0*/  LDC.64 R14, c[0x0][0x628] ;  /* 0x00018a00ff0e7b82 */ /* 0x000e620000000a00 */
[----:B------:R-:W-:Y:S01]  /*7ab0*/  ULDC UR6, c[0x0][0x150] ;  /* 0x0000540000067ab9 */ /* 0x000fe20000000800 */
[----:B--234-:R-:W-:Y:S01]  /*7ac0*/  IMAD.MOV.U32 R12, RZ, RZ, R2 ;  /* 0x000000ffff0c7224 */ /* 0x01cfe200078e0002 */
[----:B------:R-:W2:Y:S01]  /*7ad0*/  S2R R22, SR_CTAID.Y ;  /* 0x0000000000167919 */ /* 0x000ea20000002600 */
[----:B------:R-:W-:-:S04]  /*7ae0*/  IMAD.MOV.U32 R13, RZ, RZ, R3 ;  /* 0x000000ffff0d7224 */ /* 0x000fc800078e0003 */
[----:B------:R-:W3:Y:S08]  /*7af0*/  LDC R23, c[0x0][0x144] ;  /* 0x00005100ff177b82 */ /* 0x000ef00000000800 */
[----:B------:R-:W4:Y:S08]  /*7b00*/  LDC R16, c[0x0][0x630] ;  /* 0x00018c00ff107b82 */ /* 0x000f300000000800 */
[----:B------:R-:W2:Y:S01]  /*7b10*/  LDC.64 R18, c[0x0][0x620] ;  /* 0x00018800ff127b82 */ /* 0x000ea20000000a00 */
[----:B-1----:R-:W-:-:S04]  /*7b20*/  ISETP.NE.U32.AND P0, PT, R14, RZ, PT ;  /* 0x000000ff0e00720c */ /* 0x002fc80003f05070 */
[----:B------:R-:W-:Y:S02]  /*7b30*/  ISETP.NE.AND.EX P0, PT, R15, RZ, PT, P0 ;  /* 0x000000ff0f00720c */ /* 0x000fe40003f05300 */
[----:B0-----:R-:W-:-:S05]  /*7b40*/  I2FP.F32.U32 R5, R20 ;  /* 0x0000001400057245 */ /* 0x001fca0000201000 */
[----:B------:R-:W-:-:S04]  /*7b50*/  FMUL R5, R5, UR6 ;  /* 0x0000000605057c20 */ /* 0x000fc80008400000 */
[----:B------:R0:W1:Y:S02]  /*7b60*/  F2I.U32.TRUNC.NTZ R21, R5 ;  /* 0x0000000500157305 */ /* 0x000064000020f000 */
[----:B---34-:R-:W-:Y:S05]  /*7b70*/  @!P0 BRA `(.L_x_163) ;  /* 0x0000000000288947 */ /* 0x018fea0003800000 */
[----:B0-----:R-:W0:Y:S02]  /*7b80*/  LDC R5, c[0x0][0x634] ;  /* 0x00018d00ff057b82 */ /* 0x001e240000000800 */
        /* <DEDUP_REMOVED lines=9> */
.L_x_163:
[-CC-:B------:R-:W-:Y:S01]  /*7c20*/  SHF.R.U64 R17, R12, R16.reuse, R13.reuse ;  /* 0x000000100c117219 */ /* 0x180fe2000000120d */
[----:B------:R-:W3:Y:S01]  /*7c30*/  LDC.64 R28, c[0x0][0x640] ;  /* 0x00019000ff1c7b82 */ /* 0x000ee20000000a00 */
[----:B0-----:R-:W-:Y:S01]  /*7c40*/  SHF.R.U32.HI R5, RZ, R16, R13 ;  /* 0x00000010ff057219 */ /* 0x001fe2000001160d */
[----:B-1----:R-:W-:Y:S01]  /*7c50*/  IMAD.MOV R21, RZ, RZ, -R21 ;  /* 0x000000ffff157224 */ /* 0x002fe200078e0a15 */
[----:B------:R-:W-:Y:S01]  /*7c60*/  IADD3 R11, P0, RZ, -R17, RZ ;  /* 0x80000011ff0b7210 */ /* 0x000fe20007f1e0ff */
[----:B------:R-:W-:Y:S02]  /*7c70*/  ULDC UR6, c[0x0][0x154] ;  /* 0x0000550000067ab9 */ /* 0x000fe40000000800 */
[----:B------:R-:W-:Y:S02]  /*7c80*/  IMAD R23, R23, R21, R20 ;  /* 0x0000001517177224 */ /* 0x000fe400078e0214 */
[----:B------:R-:W0:Y:S01]  /*7c90*/  LDC R12, c[0x0][0x618] ;  /* 0x00018600ff0c7b82 */ /* 0x000e220000000800 */
[----:B------:R-:W-:-:S02]  /*7ca0*/  IMAD.X R5, RZ, RZ, ~R5, P0 ;  /* 0x000000ffff057224 */ /* 0x000fc400000e0e05 */
[----:B--2---:R-:W-:-:S04]  /*7cb0*/  IMAD.WIDE.U32 R6, R11, R18, R2 ;  /* 0x000000120b067225 */ /* 0x004fc800078e0002 */
[----:B------:R-:W-:Y:S01]  /*7cc0*/  IMAD R10, R5, R18, RZ ;  /* 0x00000012050a7224 */ /* 0x000fe200078e02ff */
[----:B------:R-:W1:Y:S03]  /*7cd0*/  LDC R24, c[0x0][0x608] ;  /* 0x00018200ff187b82 */ /* 0x000e660000000800 */
[----:B------:R-:W-:Y:S02]  /*7ce0*/  IMAD R5, R11, R19, R10 ;  /* 0x000000130b057224 */ /* 0x000fe400078e020a */
[----:B------:R-:W-:Y:S02]  /*7cf0*/  IMAD.MOV.U32 R11, RZ, RZ, 0x1 ;  /* 0x00000001ff0b7424 */ /* 0x000fe400078e00ff */
[----:B------:R-:W-:Y:S01]  /*7d00*/  IMAD.IADD R5, R7, 0x1, R5 ;  /* 0x0000000107057824 */ /* 0x000fe200078e0205 */
[----:B------:R-:W2:Y:S01]  /*7d10*/  LDC R26, c[0x0][0x658] ;  /* 0x00019600ff1a7b82 */ /* 0x000ea20000000800 */
[----:B------:R-:W-:-:S02]  /*7d20*/  I2FP.F32.U32 R7, R22 ;  /* 0x0000001600077245 */ /* 0x000fc40000201000 */
[----:B---3--:R-:W-:-:S03]  /*7d30*/  ISETP.NE.U32.AND P0, PT, R28, RZ, PT ;  /* 0x000000ff1c00720c */ /* 0x008fc60003f05070 */
[----:B------:R-:W-:Y:S01]  /*7d40*/  FMUL R10, R7, UR6 ;  /* 0x00000006070a7c20 */ /* 0x000fe20008400000 */
[----:B------:R-:W-:Y:S01]  /*7d50*/  ISETP.NE.AND.EX P0, PT, R29, RZ, PT, P0 ;  /* 0x000000ff1d00720c */ /* 0x000fe20003f05300 */
[----:B------:R-:W3:Y:S01]  /*7d60*/  LDC R21, c[0x0][0x148] ;  /* 0x00005200ff157b82 */ /* 0x000ee20000000800 */
[-CC-:B0-----:R-:W-:Y:S01]  /*7d70*/  SHF.R.U64 R16, R6, R12.reuse, R5.reuse ;  /* 0x0000000c06107219 */ /* 0x181fe20000001205 */
[----:B------:R0:W4:Y:S01]  /*7d80*/  F2I.U32.TRUNC.NTZ R18, R10 ;  /* 0x0000000a00127305 */ /* 0x000122000020f000 */
[----:B------:R-:W-:Y:S01]  /*7d90*/  SHF.R.U32.HI R5, RZ, R12, R5 ;  /* 0x0000000cff057219 */ /* 0x000fe20000011605 */
[----:B------:R-:W-:-:S04]  /*7da0*/  IMAD.MOV.U32 R7, RZ, RZ, -0x1 ;  /* 0xffffffffff077424 */ /* 0x000fc800078e00ff */
[----:B------:R-:W0:Y:S01]  /*7db0*/  LDC R20, c[0x0][0x600] ;  /* 0x00018000ff147b82 */ /* 0x000e220000000800 */
[-CC-:B-1----:R-:W-:Y:S02]  /*7dc0*/  SHF.R.U64 R14, R16, R24.reuse, R5.reuse ;  /* 0x00000018100e7219 */ /* 0x182fe40000001205 */
[----:B------:R-:W-:-:S05]  /*7dd0*/  SHF.R.U32.HI R5, RZ, R24, R5 ;  /* 0x00000018ff057219 */ /* 0x000fca0000011605 */
[----:B------:R-:W1:Y:S01]  /*7de0*/  LDC R27, c[0x0][0x648] ;  /* 0x00019200ff1b7b82 */ /* 0x000e620000000800 */
[-C--:B--2---:R-:W-:Y:S02]  /*7df0*/  SHF.L.U32 R6, R7, R26.reuse, RZ ;  /* 0x0000001a07067219 */ /* 0x084fe400000006ff */
[-CC-:B------:R-:W-:Y:S02]  /*7e00*/  SHF.R.U64 R19, R14, R26.reuse, R5.reuse ;  /* 0x0000001a0e137219 */ /* 0x180fe40000001205 */
[----:B------:R-:W-:Y:S02]  /*7e10*/  SHF.R.U32.HI R7, RZ, R26, R5 ;  /* 0x0000001aff077219 */ /* 0x000fe40000011605 */
[----:B------:R-:W-:Y:S01]  /*7e20*/  LOP3.LUT R25, RZ, R6, RZ, 0x33, !PT ;  /* 0x00000006ff197212 */ /* 0x000fe200078e33ff */
[----:B------:R-:W2:Y:S01]  /*7e30*/  LDC R30, c[0x0][0x638] ;  /* 0x00018e00ff1e7b82 */ /* 0x000ea20000000800 */
[----:B------:R-:W-:Y:S01]  /*7e40*/  SHF.L.U32 R26, R11, R26, RZ ;  /* 0x0000001a0b1a7219 */ /* 0x000fe200000006ff */
[----:B------:R-:W-:-:S06]  /*7e50*/  IMAD.MOV.U32 R6, RZ, RZ, R19 ;  /* 0x000000ffff067224 */ /* 0x000fcc00078e0013 */
[----:B------:R-:W0:Y:S01]  /*7e60*/  LDC R31, c[0x0][0x610] ;  /* 0x00018400ff1f7b82 */ /* 0x000e220000000800 */
[----:B----4-:R-:W-:Y:S05]  /*7e70*/  @!P0 BRA `(.L_x_164) ;  /* 0x0000000000288947 */ /* 0x010fea0003800000 */
[----:B------:R-:W4:Y:S02]  /*7e80*/  LDC R6, c[0x0][0x64c] ;  /* 0x00019300ff067b82 */ /* 0x000f240000000800 */
[----:B----4-:R-:W-:-:S05]  /*7e90*/  IADD3 R5, P0, R19, R6, RZ ;  /* 0x0000000613057210 */ /* 0x010fca0007f1e0ff */
[----:B------:R-:W-:-:S04]  /*7ea0*/  IMAD.X R15, RZ, RZ, R7, P0 ;  /* 0x000000ffff0f7224 */ /* 0x000fc800000e0607 */
[----:B------:R-:W-:-:S04]  /*7eb0*/  IMAD.WIDE.U32 R6, R15, R28, RZ ;  /* 0x0000001c0f067225 */ /* 0x000fc800078e00ff */
[----:B0-----:R-:W-:-:S04]  /*7ec0*/  IMAD.WIDE.U32 R10, P0, R5, R29, R6 ;  /* 0x0000001d050a7225 */ /* 0x001fc80007800006 */
[----:B------:R-:W-:-:S04]  /*7ed0*/  IMAD.WIDE.U32 R6, R5, R28, RZ ;  /* 0x0000001c05067225 */ /* 0x000fc800078e00ff */
[----:B------:R-:W-:Y:S01]  /*7ee0*/  IMAD.X R13, RZ, RZ, RZ, P0 ;  /* 0x000000ffff0d7224 */ /* 0x000fe200000e06ff */
[----:B------:R-:W-:Y:S01]  /*7ef0*/  IADD3 RZ, P0, R7, R10, RZ ;  /* 0x0000000a07ff7210 */ /* 0x000fe20007f1e0ff */
[----:B------:R-:W-:-:S04]  /*7f00*/  IMAD.MOV.U32 R12, RZ, RZ, R11 ;  /* 0x000000ffff0c7224 */ /* 0x000fc800078e000b */
[----:B------:R-:W-:-:S08]  /*7f10*/  IMAD.WIDE.U32.X R6, R15, R29, R12, P0 ;  /* 0x0000001d0f067225 */ /* 0x000fd000000e040c */
.L_x_164:
[----:B-1----:R-:W-:Y:S01]  /*7f20*/  SHF.R.U64 R5, R6, R27, R7 ;  /* 0x0000001b06057219 */ /* 0x002fe20000001207 */
[----:B0-----:R-:W-:Y:S01]  /*7f30*/  VIADD R7, R20, 0xffffffff ;  /* 0xffffffff14077836 */ /* 0x001fe20000000000 */
[----:B------:R-:W-:Y:S01]  /*7f40*/  LOP3.LUT R32, R14, R25, RZ, 0xc0, !PT ;  /* 0x000000190e207212 */ /* 0x000fe200078ec0ff */
[----:B------:R-:W-:Y:S02]  /*7f50*/  IMAD.MOV R18, RZ, RZ, -R18 ;  /* 0x000000ffff127224 */ /* 0x000fe400078e0a12 */
[----:B------:R-:W-:Y:S01]  /*7f60*/  IMAD.MOV R6, RZ, RZ, -R5 ;  /* 0x000000ffff067224 */ /* 0x000fe200078e0a05 */
[----:B------:R-:W-:Y:S01]  /*7f70*/  LOP3.LUT R16, R16, R7, RZ, 0xc0, !PT ;  /* 0x0000000710107212 */ /* 0x000fe200078ec0ff */
[----:B------:R-:W-:Y:S02]  /*7f80*/  IMAD R32, R26, R5, R32 ;  /* 0x000000051a207224 */ /* 0x000fe400078e0220 */
[----:B---3--:R-:W-:Y:S02]  /*7f90*/  @P3 IMAD R23, R21, R18, R22 ;  /* 0x0000001215173224 */ /* 0x008fe400078e0216 */
[----:B--2---:R-:W-:-:S02]  /*7fa0*/  IMAD R5, R6, R30, R19 ;  /* 0x0000001e06057224 */ /* 0x004fc400078e0213 */
[----:B------:R-:W-:Y:S02]  /*7fb0*/  IMAD R32, R32, R31, R23 ;  /* 0x0000001f20207224 */ /* 0x000fe400078e0217 */
[----:B------:R-:W-:Y:S02]  /*7fc0*/  IMAD R5, R5, R20, R16 ;  /* 0x0000001405057224 */ /* 0x000fe400078e0210 */
[----:B------:R-:W-:-:S03]  /*7fd0*/  IMAD.MOV.U32 R6, RZ, RZ, 0x1 ;  /* 0x00000001ff067424 */ /* 0x000fc600078e00ff */
[----:B------:R-:W-:Y:S02]  /*7fe0*/  SEL R7, R5, R32, !P3 ;  /* 0x0000002005077207 */ /* 0x000fe40005800000 */
[----:B------:R-:W-:Y:S01]  /*7ff0*/  SEL R32, R32, R5, !P3 ;  /* 0x0000000520207207 */ /* 0x000fe20005800000 */
[----:B------:R-:W-:-:S07]  /*8000*/  IMAD.MOV.U32 R5, RZ, RZ, R17 ;  /* 0x000000ffff057224 */ /* 0x000fce00078e0011 */
.L_x_162:
[----:B------:R-:W-:Y:S01]  /*8010*/  LOP3.LUT P0, RZ, R6, 0xff, RZ, 0xc0, !PT ;  /* 0x000000ff06ff7812 */ /* 0x000fe2000780c0ff */
[----:B------:R-:W-:-:S12]  /*8020*/  IMAD.MOV.U32 R6, RZ, RZ, R32 ;  /* 0x000000ffff067224 */ /* 0x000fd800078e0020 */
[----:B------:R-:W-:Y:S05]  /*8030*/  @P0 BRA `(.L_x_165) ;  /* 0xffffff8c00c00947 */ /* 0x000fea000383ffff */
[----:B------:R-:W-:Y:S05]  /*8040*/  EXIT ;  /* 0x000000000000794d */ /* 0x000fea0003800000 */
.L_x_3:
[----:B0-----:R-:W-:Y:S01]  /*8050*/  ULDC.64 UR4, c[0x0][0x650] ;  /* 0x0001940000047ab9 */ /* 0x001fe20000000a00 */
        /* <DEDUP_REMOVED lines=25> */
.L_x_167:
[--C-:B------:R-:W-:Y:S01]  /*81f0*/  SHF.R.U64 R16, R14, R18, R15.reuse ;  /* 0x000000120e107219 */ /* 0x100fe2000000120f */
[----:B------:R-:W0:Y:S01]  /*8200*/  LDC R22, c[0x0][0x618] ;  /* 0x00018600ff167b82 */ /* 0x000e220000000800 */
[----:B------:R-:W-:Y:S01]  /*8210*/  I2FP.F32.U32 R7, R8 ;  /* 0x0000000800077245 */ /* 0x000fe20000201000 */
[----:B------:R-:W-:Y:S01]  /*8220*/  ULDC UR4, c[0x0][0x150] ;  /* 0x0000540000047ab9 */ /* 0x000fe20000000800 */
[----:B------:R-:W-:Y:S02]  /*8230*/  SHF.R.U32.HI R6, RZ, R18, R15 ;  /* 0x00000012ff067219 */ /* 0x000fe4000001160f */
[----:B------:R-:W-:Y:S01]  /*8240*/  IADD3 R9, P0, RZ, -R16, RZ ;  /* 0x80000010ff097210 */ /* 0x000fe20007f1e0ff */
[----:B------:R-:W-:Y:S01]  /*8250*/  FMUL R13, R7, UR4 ;  /* 0x00000004070d7c20 */ /* 0x000fe20008400000 */
[----:B------:R-:W-:Y:S01]  /*8260*/  ULDC UR4, c[0x0][0x154] ;  /* 0x0000550000047ab9 */ /* 0x000fe20000000800 */
[----:B------:R-:W1:Y:S02]  /*8270*/  LDC.64 R24, c[0x0][0x640] ;  /* 0x00019000ff187b82 */ /* 0x000e640000000a00 */
[----:B------:R-:W-:-:S02]  /*8280*/  IMAD.X R11, RZ, RZ, ~R6, P0 ;  /* 0x000000ffff0b7224 */ /* 0x000fc400000e0e06 */
[----:B------:R-:W2:Y:S01]  /*8290*/  F2I.U32.TRUNC.NTZ R13, R13 ;  /* 0x0000000d000d7305 */ /* 0x000ea2000020f000 */
[----:B------:R-:W-:-:S03]  /*82a0*/  IMAD.WIDE.U32 R6, R9, R20, R2 ;  /* 0x0000001409067225 */ /* 0x000fc600078e0002 */
[----:B------:R-:W3:Y:S01]  /*82b0*/  LDC R15, c[0x0][0x144] ;  /* 0x00005100ff0f7b82 */ /* 0x000ee20000000800 */
[----:B------:R-:W-:-:S04]  /*82c0*/  IMAD R12, R11, R20, RZ ;  /* 0x000000140b0c7224 */ /* 0x000fc800078e02ff */
[----:B------:R-:W-:Y:S02]  /*82d0*/  IMAD R9, R9, R21, R12 ;  /* 0x0000001509097224 */ /* 0x000fe400078e020c */
[----:B------:R-:W-:Y:S01]  /*82e0*/  IMAD.MOV.U32 R12, RZ, RZ, -0x1 ;  /* 0xffffffffff0c7424 */ /* 0x000fe200078e00ff */
[----:B------:R-:W4:Y:S01]  /*82f0*/  LDC R18, c[0x0][0x608] ;  /* 0x00018200ff127b82 */ /* 0x000f220000000800 */
[----:B------:R-:W-:Y:S01]  /*8300*/  IMAD.IADD R7, R7, 0x1, R9 ;  /* 0x0000000107077824 */ /* 0x000fe200078e0209 */
[----:B------:R-:W-:-:S04]  /*8310*/  I2FP.F32.U32 R9, R10 ;  /* 0x0000000a00097245 */ /* 0x000fc80000201000 */
[-C--:B0-----:R-:W-:Y:S01]  /*8320*/  SHF.R.U64 R14, R6, R22.reuse, R7 ;  /* 0x00000016060e7219 */ /* 0x081fe20000001207 */
[----:B--2---:R-:W-:Y:S01]  /*8330*/  IMAD.MOV R6, RZ, RZ, -R13 ;  /* 0x000000ffff067224 */ /* 0x004fe200078e0a0d */
[----:B------:R-:W0:Y:S01]  /*8340*/  LDC R11, c[0x0][0x658] ;  /* 0x00019600ff0b7b82 */ /* 0x000e220000000800 */
[----:B-1----:R-:W-:Y:S01]  /*8350*/  ISETP.NE.U32.AND P0, PT, R24, RZ, PT ;  /* 0x000000ff1800720c */ /* 0x002fe20003f05070 */
[----:B------:R-:W-:Y:S01]  /*8360*/  FMUL R9, R9, UR4 ;  /* 0x0000000409097c20 */ /* 0x000fe20008400000 */
[----:B------:R-:W-:Y:S02]  /*8370*/  SHF.R.U32.HI R7, RZ, R22, R7 ;  /* 0x00000016ff077219 */ /* 0x000fe40000011607 */
[----:B------:R-:W-:-:S03]  /*8380*/  ISETP.NE.AND.EX P0, PT, R25, RZ, PT, P0 ;  /* 0x000000ff1900720c */ /* 0x000fc60003f05300 */
[----:B------:R-:W1:Y:S01]  /*8390*/  LDC R21, c[0x0][0x148] ;  /* 0x00005200ff157b82 */ /* 0x000e620000000800 */
[----:B---3--:R-:W-:Y:S02]  /*83a0*/  IMAD R22, R15, R6, R8 ;  /* 0x000000060f167224 */ /* 0x008fe400078e0208 */
[----:B------:R-:W-:-:S05]  /*83b0*/  IMAD.MOV.U32 R8, RZ, RZ, 0x1 ;  /* 0x00000001ff087424 */ /* 0x000fca00078e00ff */
[----:B------:R-:W2:Y:S01]  /*83c0*/  LDC R20, c[0x0][0x600] ;  /* 0x00018000ff147b82 */ /* 0x000ea20000000800 */
[-CC-:B----4-:R-:W-:Y:S02]  /*83d0*/  SHF.R.U64 R17, R14, R18.reuse, R7.reuse ;  /* 0x000000120e117219 */ /* 0x190fe40000001207 */
[----:B------:R-:W-:Y:S02]  /*83e0*/  SHF.R.U32.HI R6, RZ, R18, R7 ;  /* 0x00000012ff067219 */ /* 0x000fe40000011607 */
[----:B------:R3:W4:Y:S03]  /*83f0*/  F2I.U32.TRUNC.NTZ R18, R9 ;  /* 0x0000000900127305 */ /* 0x000726000020f000 */
[----:B------:R-:W1:Y:S01]  /*8400*/  LDC R23, c[0x0][0x648] ;  /* 0x00019200ff177b82 */ /* 0x000e620000000800 */
[-C--:B0-----:R-:W-:Y:S02]  /*8410*/  SHF.R.U64 R19, R17, R11.reuse, R6 ;  /* 0x0000000b11137219 */ /* 0x081fe40000001206 */
[----:B------:R-:W-:-:S02]  /*8420*/  SHF.L.U32 R12, R12, R11, RZ ;  /* 0x0000000b0c0c7219 */ /* 0x000fc400000006ff */
[-C--:B------:R-:W-:Y:S01]  /*8430*/  SHF.R.U32.HI R7, RZ, R11.reuse, R6 ;  /* 0x0000000bff077219 */ /* 0x080fe20000011606 */
[----:B------:R-:W-:Y:S01]  /*8440*/  IMAD.MOV.U32 R6, RZ, RZ, R19 ;  /* 0x000000ffff067224 */ /* 0x000fe200078e0013 */
[----:B------:R-:W-:Y:S01]  /*8450*/  SHF.L.U32 R27, R8, R11, RZ ;  /* 0x0000000b081b7219 */ /* 0x000fe200000006ff */
[----:B------:R-:W0:Y:S01]  /*8460*/  LDC R26, c[0x0][0x638] ;  /* 0x00018e00ff1a7b82 */ /* 0x000e220000000800 */
[----:B------:R-:W-:-:S07]  /*8470*/  LOP3.LUT R28, RZ, R12, RZ, 0x33, !PT ;  /* 0x0000000cff1c7212 */ /* 0x000fce00078e33ff */
[----:B------:R-:W0:Y:S01]  /*8480*/  LDC R29, c[0x0][0x610] ;  /* 0x00018400ff1d7b82 */ /* 0x000e220000000800 */
[----:B---34-:R-:W-:Y:S05]  /*8490*/  @!P0 BRA `(.L_x_168) ;  /* 0x0000000000288947 */ /* 0x018fea0003800000 */
        /* <DEDUP_REMOVED lines=10> */
.L_x_168:
[----:B-1----:R-:W-:Y:S01]  /*8540*/  SHF.R.U64 R7, R6, R23, R7 ;  /* 0x0000001706077219 */ /* 0x002fe20000001207 */
[----:B--2---:R-:W-:Y:S01]  /*8550*/  VIADD R9, R20, 0xffffffff ;  /* 0xffffffff14097836 */ /* 0x004fe20000000000 */
[----:B------:R-:W-:Y:S01]  /*8560*/  LOP3.LUT R6, R17, R28, RZ, 0xc0, !PT ;  /* 0x0000001c11067212 */ /* 0x000fe200078ec0ff */
[----:B------:R-:W-:Y:S02]  /*8570*/  IMAD.MOV R18, RZ, RZ, -R18 ;  /* 0x000000ffff127224 */ /* 0x000fe400078e0a12 */
[----:B------:R-:W-:Y:S02]  /*8580*/  IMAD.MOV R8, RZ, RZ, -R7 ;  /* 0x000000ffff087224 */ /* 0x000fe400078e0a07 */
[----:B------:R-:W-:Y:S01]  /*8590*/  IMAD R11, R27, R7, R6 ;  /* 0x000000071b0b7224 */ /* 0x000fe200078e0206 */
[----:B------:R-:W-:Y:S01]  /*85a0*/  LOP3.LUT R7, R14, R9, RZ, 0xc0, !PT ;  /* 0x000000090e077212 */ /* 0x000fe200078ec0ff */
[----:B------:R-:W-:Y:S02]  /*85b0*/  @P3 IMAD R22, R21, R18, R10 ;  /* 0x0000001215163224 */ /* 0x000fe400078e020a */
[----:B0-----:R-:W-:-:S02]  /*85c0*/  IMAD R6, R8, R26, R19 ;  /* 0x0000001a08067224 */ /* 0x001fc400078e0213 */
[----:B------:R-:W-:Y:S02]  /*85d0*/  IMAD R11, R11, R29, R22 ;  /* 0x0000001d0b0b7224 */ /* 0x000fe400078e0216 */
[----:B------:R-:W-:Y:S02]  /*85e0*/  IMAD R6, R6, R20, R7 ;  /* 0x0000001406067224 */ /* 0x000fe400078e0207 */
[----:B------:R-:W-:-:S03]  /*85f0*/  IMAD.MOV.U32 R8, RZ, RZ, 0x1 ;  /* 0x00000001ff087424 */ /* 0x000fc600078e00ff */
[----:B------:R-:W-:Y:S02]  /*8600*/  SEL R14, R6, R11, !P3 ;  /* 0x0000000b060e7207 */ /* 0x000fe40005800000 */
[----:B------:R-:W-:Y:S01]  /*8610*/  SEL R11, R11, R6, !P3 ;  /* 0x000000060b0b7207 */ /* 0x000fe20005800000 */
[----:B------:R-:W-:Y:S01]  /*8620*/  IMAD.MOV.U32 R6, RZ, RZ, R16 ;  /* 0x000000ffff067224 */ /* 0x000fe200078e0010 */
[----:B------:R-:W-:-:S07]  /*8630*/  PRMT R7, R8, 0x7610, R7 ;  /* 0x0000761008077816 */ /* 0x000fce0000000007 */
.L_x_166:
[----:B------:R-:W-:-:S08]  /*8640*/  NOP ;  /* 0x0000000000007918 */ /* 0x000fd00000000000 */
[----:B------:R-:W0:-:S00]  /*8650*/  USETMAXREG.DEALLOC.CTAPOOL 0x28 ;  /* 0x00000028000079c8 */ /* 0x000e0000080e0500 */
[----:B0-----:R-:W-:-:S13]  /*8660*/  ISETP.NE.AND P0, PT, R5, RZ, PT ;  /* 0x000000ff0500720c */ /* 0x001fda0003f05270 */
[----:B------:R-:W-:Y:S05]  /*8670*/  @P0 EXIT ;  /* 0x000000000000094d */ /* 0x000fea0003800000 */
[----:B------:R-:W-:Y:S01]  /*8680*/  LOP3.LUT P0, RZ, R7, 0xff, RZ, 0xc0, !PT ;  /* 0x000000ff07ff7812 */ /* 0x000fe2000780c0ff */
[----:B------:R-:W-:Y:S02]  /*8690*/  IMAD.MOV.U32 R5, RZ, RZ, 0x1 ;  /* 0x00000001ff057424 */ /* 0x000fe400078e00ff */
[----:B------:R-:W-:-:S10]  /*86a0*/  IMAD.MOV.U32 R13, RZ, RZ, RZ ;  /* 0x000000ffff0d7224 */ /* 0x000fd400078e00ff */
[----:B------:R-:W-:Y:S05]  /*86b0*/  @!P0 BRA `(.L_x_169) ;  /* 0x0000000c00308947 */ /* 0x000fea0003800000 */
[----:B------:R-:W0:Y:S01]  /*86c0*/  LDC R5, c[0x0][0x28c] ;  /* 0x0000a300ff057b82 */ /* 0x000e220000000800 */
[----:B------:R-:W-:Y:S01]  /*86d0*/  ULDC UR5, c[0x0][0x600] ;  /* 0x0001800000057ab9 */ /* 0x000fe20000000800 */
[----:B------:R-:W-:Y:S01]  /*86e0*/  ULDC UR4, c[0x0][0xc] ;  /* 0x0000030000047ab9 */ /* 0x000fe20000000800 */
[----:B------:R-:W-:Y:S01]  /*86f0*/  UIADD3 UR16, UR5, -0x1, URZ ;  /* 0xffffffff05107890 */ /* 0x000fe2000fffe03f */
[C---:B------:R-:W-:Y:S01]  /*8700*/  LOP3.LUT P2, RZ, R0.reuse, 0x7f, RZ, 0xc0, !PT ;  /* 0x0000007f00ff7812 */ /* 0x040fe2000784c0ff */
[----:B------:R-:W-:Y:S01]  /*8710*/  ULDC UR6, c[0x0][0x658] ;  /* 0x0001960000067ab9 */ /* 0x000fe20000000800 */
[----:B------:R-:W-:Y:S01]  /*8720*/  ULDC UR5, c[0x0][0x10] ;  /* 0x0000040000057ab9 */ /* 0x000fe20000000800 */
[----:B------:R-:W-:Y:S01]  /*8730*/  UMOV UR7, 0xffffffff ;  /* 0xffffffff00077882 */ /* 0x000fe20000000000 */
[----:B------:R-:W-:Y:S01]  /*8740*/  UMOV UR8, 0x1 ;  /* 0x0000000100087882 */ /* 0x000fe20000000000 */
[----:B------:R-:W-:Y:S01]  /*8750*/  UIMAD.WIDE.U32 UR4, UR4, UR5, URZ ;  /* 0x00000005040472a5 */ /* 0x000fe2000f8e003f */
[----:B------:R-:W-:Y:S01]  /*8760*/  LOP3.LUT P0, RZ, R0, 0x1f, RZ, 0xc0, !PT ;  /* 0x0000001f00ff7812 */ /* 0x000fe2000780c0ff */
[----:B------:R-:W-:Y:S01]  /*8770*/  USHF.L.U32 UR7, UR7, UR6, URZ ;  /* 0x0000000607077299 */ /* 0x000fe2000800063f */
[----:B------:R-:W-:Y:S01]  /*8780*/  BSSY B0, `(.L_x_169) ;  /* 0x00000bf000007945 */ /* 0x000fe20003800000 */
[----:B------:R-:W-:Y:S01]  /*8790*/  USHF.L.U32 UR18, UR8, UR6, URZ ;  /* 0x0000000608127299 */ /* 0x000fe2000800063f */
[----:B------:R-:W-:Y:S01]  /*87a0*/  IMAD.MOV.U32 R15, RZ, RZ, 0x1 ;  /* 0x00000001ff0f7424 */ /* 0x000fe200078e00ff */
[----:B------:R-:W-:Y:S01]  /*87b0*/  LOP3.LUT R16, R4, 0x2, RZ, 0xfc, !PT ;  /* 0x0000000204107812 */ /* 0x000fe200078efcff */
[----:B------:R-:W-:Y:S01]  /*87c0*/  ULDC UR6, c[0x0][0x14] ;  /* 0x0000050000067ab9 */ /* 0x000fe20000000800 */
[----:B------:R-:W-:Y:S01]  /*87d0*/  PLOP3.LUT P0, PT, P0, P2, PT, 0x8a, 0x0 ;  /* 0x000000000000781c */ /* 0x000fe20000705172 */
[----:B------:R-:W-:Y:S01]  /*87e0*/  UIMAD.WIDE.U32 UR20, UR4, UR6, URZ ;  /* 0x00000006041472a5 */ /* 0x000fe2000f8e003f */
[----:B------:R-:W-:Y:S01]  /*87f0*/  IMAD.MOV.U32 R13, RZ, RZ, RZ ;  /* 0x000000ffff0d7224 */ /* 0x000fe200078e00ff */
[----:B------:R-:W-:-:S02]  /*8800*/  UIMAD UR13, UR5, UR6, URZ ;  /* 0x00000006050d72a4 */ /* 0x000fc4000f8e023f */
[----:B------:R-:W-:Y:S01]  /*8810*/  ULOP3.LUT UR17, URZ, UR7, URZ, 0x33, !UPT ;  /* 0x000000073f117292 */ /* 0x000fe2000f8e333f */
[----:B0-----:R-:W-:Y:S01]  /*8820*/  VIADD R5, R5, 0x7f ;  /* 0x0000007f05057836 */ /* 0x001fe20000000000 */
[----:B------:R-:W-:Y:S01]  /*8830*/  UIADD3 UR13, UR21, UR13, URZ ;  /* 0x0000000d150d7290 */ /* 0x000fe2000fffe03f */
[----:B------:R-:W-:-:S03]  /*8840*/  ULDC.64 UR22, c[0x0][0x198] ;  /* 0x0000660000167ab9 */ /* 0x000fc60000000a00 */
[----:B------:R-:W-:-:S04]  /*8850*/  SHF.R.S32.HI R8, RZ, 0x1f, R5 ;  /* 0x0000001fff087819 */ /* 0x000fc80000011405 */
[----:B------:R-:W-:Y:S01]  /*8860*/  LEA.HI R8, R8, R5, RZ, 0x7 ;  /* 0x0000000508087211 */ /* 0x000fe200078f38ff */
[----:B------:R-:W-:-:S03]  /*8870*/  IMAD.MOV.U32 R5, RZ, RZ, 0x1 ;  /* 0x00000001ff057424 */ /* 0x000fc600078e00ff */
[----:B------:R-:W-:-:S05]  /*8880*/  SHF.R.S32.HI R12, RZ, 0x7, R8 ;  /* 0x00000007ff0c7819 */ /* 0x000fca0000011408 */
[----:B------:R-:W-:-:S07]  /*8890*/  VIADD R0, R12, 0x1 ;  /* 0x000000010c007836 */ /* 0x000fce0000000000 */
.L_x_181:
[----:B------:R-:W-:-:S03]  /*88a0*/  UMOV UR4, 0xffffffff ;  /* 0xffffffff00047882 */ /* 0x000fc60000000000 */
[----:B------:R-:W-:Y:S05]  /*88b0*/  BRA.DIV UR4, `(.L_x_170) ;  /* 0x0000000e04c47947 */ /* 0x000fea000b800000 */
[----:B------:R-:W-:-:S13]  /*88c0*/  ELECT P1, URZ, PT ;  /* 0x00000000003f782f */ /* 0x000fda0003820000 */
.L_x_193:
[----:B------:R-:W0:Y:S01]  /*88d0*/  LDC R7, c[0x0][0x28c] ;  /* 0x0000a300ff077b82 */ /* 0x000e220000000800 */
[----:B------:R-:W-:Y:S01]  /*88e0*/  BSSY B1, `(.L_x_171) ;  /* 0x0000037000017945 */ /* 0x000fe20003800000 */
[----:B0-----:R-:W-:-:S13]  /*88f0*/  ISETP.LT.OR P1, PT, R7, 0x1, !P1 ;  /* 0x000000010700780c */ /* 0x001fda0004f21670 */
[----:B------:R-:W-:Y:S05]  /*8900*/  @P1 BRA `(.L_x_172) ;  /* 0x0000000000d01947 */ /* 0x000fea0003800000 */
[----:B------:R-:W-:Y:S02]  /*8910*/  IMAD.SHL.U32 R14, R14, 0x40, RZ ;  /* 0x000000400e0e7824 */ /* 0x000fe400078e00ff */
[----:B------:R-:W-:Y:S02]  /*8920*/  IMAD.SHL.U32 R17, R11, 0x100, RZ ;  /* 0x000001000b117824 */ /* 0x000fe400078e00ff */
[----:B------:R-:W-:Y:S02]  /*8930*/  IMAD.MOV.U32 R20, RZ, RZ, RZ ;  /* 0x000000ffff147224 */ /* 0x000fe400078e00ff */
[----:B------:R-:W-:Y:S02]  /*8940*/  IMAD.MOV.U32 R7, RZ, RZ, R0 ;  /* 0x000000ffff077224 */ /* 0x000fe400078e0000 */
[----:B------:R-:W-:Y:S02]  /*8950*/  IMAD.MOV.U32 R8, RZ, RZ, R5 ;  /* 0x000000ffff087224 */ /* 0x000fe400078e0005 */
[----:B------:R-:W-:-:S07]  /*8960*/  IMAD.MOV.U32 R9, RZ, RZ, R13 ;  /* 0x000000ffff097224 */ /* 0x000fce00078e000d */
.L_x_176:
[----:B------:R-:W0:Y:S01]  /*8970*/  S2R R11, SR_CgaCtaId ;  /* 0x00000000000b7919 */ /* 0x000e220000008800 */
[----:B------:R-:W-:-:S04]  /*8980*/  MOV R10, 0x400 ;  /* 0x00000400000a7802 */ /* 0x000fc80000000f00 */
[----:B0-----:R-:W-:Y:S02]  /*8990*/  LEA R18, R11, R10, 0x18 ;  /* 0x0000000a0b127211 */ /* 0x001fe400078ec0ff */
[----:B------:R-:W-:Y:S01]  /*89a0*/  SHF.L.U32 R10, R8, 0x1f, RZ ;  /* 0x0000001f080a7819 */ /* 0x000fe200000006ff */
[----:B------:R-:W0:Y:S02]  /*89b0*/  @!P2 LDC R11, c[0x0][0x500] ;  /* 0x00014000ff0bab82 */ /* 0x000e240000000800 */
[----:B------:R-:W-:-:S04]  /*89c0*/  IMAD R19, R9, 0x8, R18 ;  /* 0x0000000809137824 */ /* 0x000fc800078e0212 */
[----:B------:R-:W1:Y:S02]  /*89d0*/  SYNCS.PHASECHK.TRANS64.TRYWAIT P1, [R19+URZ+0x28], R10 ;  /* 0x0000280a130075a7 */ /* 0x000e64000802017f */
[----:B-1----:R-:W-:Y:S05]  /*89e0*/  @!P1 BRA `(.L_x_173) ;  /* 0x0000000c00989947 */ /* 0x002fea0003800000 */
.L_x_194:
[----:B-1----:R-:W-:Y:S01]  /*89f0*/  PRMT R10, R16, 0x9910, RZ ;  /* 0x00009910100a7816 */ /* 0x002fe200000000ff */
[----:B0-----:R0:W-:Y:S03]  /*8a00*/  @!P2 SYNCS.ARRIVE.TRANS64 RZ, [R19+URZ], R11 ;  /* 0x0000000b13ffa9a7 */ /* 0x0011e6000800003f */
[----:B------:R-:W-:-:S13]  /*8a10*/  ISETP.NE.AND P1, PT, R10, 0x2, PT ;  /* 0x000000020a00780c */ /* 0x000fda0003f25270 */
[----:B0-----:R-:W-:Y:S05]  /*8a20*/  @P1 BRA `(.L_x_174) ;  /* 0x0000000000041947 */ /* 0x001fea0003800000 */
[----:B------:R-:W-:Y:S01]  /*8a30*/  BPT.TRAP 0x1 ;  /* 0x000000040000795c */ /* 0x000fe20000300000 */
.L_x_174:
[----:B------:R-:W-:Y:S05]  /*8a40*/  @P0 BRA `(.L_x_175) ;  /* 0x0000000000040947 */ /* 0x000fea0003800000 */
[----:B------:R-:W-:Y:S01]  /*8a50*/  BPT.TRAP 0x1 ;  /* 0x000000040000795c */ /* 0x000fe20000300000 */
.L_x_175:
[--C-:B------:R-:W-:Y:S01]  /*8a60*/  IMAD R10, R9, 0x8000, R18.reuse ;  /* 0x00008000090a7824 */ /* 0x100fe200078e0212 */
[----:B------:R-:W-:Y:S01]  /*8a70*/  R2UR UR9, R19 ;  /* 0x00000000130972ca */ /* 0x000fe200000e0000 */
[----:B------:R-:W-:Y:S01]  /*8a80*/  IMAD R18, R9, 0x2000, R18 ;  /* 0x0000200009127824 */ /* 0x000fe200078e0212 */
[----:B------:R-:W-:Y:S01]  /*8a90*/  UIADD3 UR4, UP0, UR22, 0xf0, URZ ;  /* 0x000000f016047890 */ /* 0x000fe2000ff1e03f */
[----:B------:R-:W-:Y:S01]  /*8aa0*/  VIADD R7, R7, 0xffffffff ;  /* 0xffffffff07077836 */ /* 0x000fe20000000000 */
[----:B------:R-:W-:Y:S01]  /*8ab0*/  R2UR UR5, R10 ;  /* 0x000000000a0572ca */ /* 0x000fe200000e0000 */
[----:B------:R-:W-:Y:S01]  /*8ac0*/  UIADD3 UR24, UP1, UR22, 0x1f0, URZ ;  /* 0x000001f016187890 */ /* 0x000fe2000ff3e03f */
[----:B------:R-:W-:Y:S01]  /*8ad0*/  R2UR UR8, R18 ;  /* 0x00000000120872ca */ /* 0x000fe200000e0000 */
[----:B------:R-:W-:Y:S01]  /*8ae0*/  VIADD R9, R9, 0x1 ;  /* 0x0000000109097836 */ /* 0x000fe20000000000 */
[----:B------:R-:W-:Y:S01]  /*8af0*/  R2UR UR11, R17 ;  /* 0x00000000110b72ca */ /* 0x000fe200000e0000 */
[----:B------:R-:W-:Y:S01]  /*8b00*/  UIADD3.X UR25, URZ, UR23, URZ, UP1, !UPT ;  /* 0x000000173f197290 */ /* 0x000fe20008ffe43f */
[----:B------:R-:W-:Y:S01]  /*8b10*/  R2UR UR10, R20 ;  /* 0x00000000140a72ca */ /* 0x000fe200000e0000 */
[----:B------:R-:W-:Y:S01]  /*8b20*/  UMOV UR6, 0x0 ;  /* 0x0000000000067882 */ /* 0x000fe20000000000 */
[----:B------:R-:W-:Y:S01]  /*8b30*/  R2UR UR12, R6 ;  /* 0x00000000060c72ca */ /* 0x000fe200000e0000 */
[----:B------:R-:W-:Y:S01]  /*8b40*/  UMOV UR7, 0x10000000 ;  /* 0x1000000000077882 */ /* 0x000fe20000000000 */
[----:B------:R-:W-:Y:S01]  /*8b50*/  R2UR UR19, R14 ;  /* 0x000000000e1372ca */ /* 0x000fe200000e0000 */
[----:B------:R-:W-:Y:S01]  /*8b60*/  VIADD R20, R20, 0x80 ;  /* 0x0000008014147836 */ /* 0x000fe20000000000 */
[----:B------:R-:W-:Y:S01]  /*8b70*/  ISETP.GT.AND P4, PT, R7, 0x1, PT ;  /* 0x000000010700780c */ /* 0x000fe20003f84270 */
[----:B------:R-:W-:Y:S01]  /*8b80*/  UIADD3 UR14, UR5, 0x100, URZ ;  /* 0x00000100050e7890 */ /* 0x000fe2000fffe03f */
[----:B------:R-:W-:Y:S01]  /*8b90*/  ISETP.NE.AND P1, PT, R9, 0x5, PT ;  /* 0x000000050900780c */ /* 0x000fe20003f25270 */
[----:B------:R-:W-:-:S02]  /*8ba0*/  UIADD3.X UR5, URZ, UR23, URZ, UP0, !UPT ;  /* 0x000000173f057290 */ /* 0x000fc400087fe43f */
[----:B------:R-:W-:Y:S01]  /*8bb0*/  UIADD3 UR15, UR8, 0x28100, URZ ;  /* 0x00028100080f7890 */ /* 0x000fe2000fffe03f */
[----:B------:R-:W-:Y:S02]  /*8bc0*/  SEL R11, RZ, 0x1, P1 ;  /* 0x00000001ff0b7807 */ /* 0x000fe40000800000 */
[----:B------:R-:W-:Y:S01]  /*8bd0*/  UMOV UR8, UR14 ;  /* 0x0000000e00087c82 */ /* 0x000fe20008000000 */
[----:B------:R-:W-:Y:S02]  /*8be0*/  SEL R9, R9, RZ, P1 ;  /* 0x000000ff09097207 */ /* 0x000fe40000800000 */
[----:B------:R-:W-:Y:S01]  /*8bf0*/  LOP3.LUT R8, R8, R11, RZ, 0x3c, !PT ;  /* 0x0000000b08087212 */ /* 0x000fe200078e3cff */
[----:B------:R0:W-:Y:S02]  /*8c00*/  UTMALDG.3D [UR8], [UR4], desc[UR6] ;  /* 0x00000608040075b4 */ /* 0x0001e40008011000 */
[----:B0-----:R-:W-:Y:S01]  /*8c10*/  UMOV UR8, UR15 ;  /* 0x0000000f00087c82 */ /* 0x001fe20008000000 */
[----:B------:R-:W-:-:S02]  /*8c20*/  UMOV UR11, UR19 ;  /* 0x00000013000b7c82 */ /* 0x000fc40008000000 */
[----:B------:R0:W-:Y:S02]  /*8c30*/  UTMALDG.3D [UR8], [UR24], desc[UR6] ;  /* 0x00000608180075b4 */ /* 0x0001e40008011000 */
[----:B0-----:R-:W-:Y:S05]  /*8c40*/  @P4 BRA `(.L_x_176) ;  /* 0xfffffffc00484947 */ /* 0x001fea000383ffff */
.L_x_172:
[----:B------:R-:W-:Y:S05]  /*8c50*/  BSYNC B1 ;  /* 0x0000000000017941 */ /* 0x000fea0003800000 */
.L_x_171:
[----:B------:R-:W-:Y:S01]  /*8c60*/  LOP3.LUT P4, RZ, R15, 0xff, RZ, 0xc0, !PT ;  /* 0x000000ff0fff7812 */ /* 0x000fe2000788c0ff */
[----:B------:R-:W-:Y:S01]  /*8c70*/  IMAD.IADD R13, R12, 0x1, R13 ;  /* 0x000000010c0d7824 */ /* 0x000fe200078e020d */
[----:B------:R-:W-:Y:S01]  /*8c80*/  IADD3 R2, P5, R2, UR20, RZ ;  /* 0x0000001402027c10 */ /* 0x000fe2000ffbe0ff */
[----:B------:R-:W-:Y:S01]  /*8c90*/  ULDC.64 UR4, c[0x0][0x650] ;  /* 0x0001940000047ab9 */ /* 0x000fe20000000a00 */
[----:B------:R-:W-:Y:S01]  /*8ca0*/  BSSY B1, `(.L_x_177) ;  /* 0x000006a000017945 */ /* 0x000fe20003800000 */
[----:B------:R-:W-:Y:S01]  /*8cb0*/  IMAD.MOV.U32 R11, RZ, RZ, -0x1 ;  /* 0xffffffffff0b7424 */ /* 0x000fe200078e00ff */
[----:B------:R-:W-:Y:S01]  /*8cc0*/  ISETP.GT.U32.AND P1, PT, R13, 0x4, PT ;  /* 0x000000040d00780c */ /* 0x000fe20003f24070 */
[----:B------:R-:W-:Y:S01]  /*8cd0*/  IMAD.MOV.U32 R14, RZ, RZ, -0x1 ;  /* 0xffffffffff0e7424 */ /* 0x000fe200078e00ff */
[----:B------:R-:W-:Y:S02]  /*8ce0*/  IADD3.X R3, R3, UR13, RZ, P5, !PT ;  /* 0x0000000d03037c10 */ /* 0x000fe4000affe4ff */
[----:B------:R-:W-:-:S02]  /*8cf0*/  ISETP.LT.U32.AND P1, PT, R12, 0x5, P1 ;  /* 0x000000050c00780c */ /* 0x000fc40000f21070 */
[----:B------:R-:W-:Y:S01]  /*8d00*/  PRMT R15, RZ, 0x7610, R15 ;  /* 0x00007610ff0f7816 */ /* 0x000fe2000000000f */
[----:B------:R-:W0:Y:S01]  /*8d10*/  @P4 S2R R7, SR_CgaCtaId ;  /* 0x0000000000074919 */ /* 0x000e220000008800 */
[----:B------:R-:W-:-:S04]  /*8d20*/  @P4 MOV R6, 0x400 ;  /* 0x0000040000064802 */ /* 0x000fc80000000f00 */
[----:B0-----:R-:W-:Y:S01]  /*8d30*/  @P4 LEA R8, R7, R6, 0x18 ;  /* 0x0000000607084211 */ /* 0x001fe200078ec0ff */
[----:B------:R-:W-:Y:S01]  /*8d40*/  IMAD.WIDE.U32 R6, R13, -0x33333333, RZ ;  /* 0xcccccccd0d067825 */ /* 0x000fe200078e00ff */
[----:B------:R-:W-:Y:S02]  /*8d50*/  SEL R6, RZ, 0x1, !P1 ;  /* 0x00000001ff067807 */ /* 0x000fe40004800000 */
[----:B------:R-:W-:Y:S01]  /*8d60*/  ISETP.GE.U32.AND P1, PT, R2, UR4, PT ;  /* 0x0000000402007c0c */ /* 0x000fe2000bf26070 */
[----:B------:R0:W-:Y:S01]  /*8d70*/  @P4 SYNCS.ARRIVE.TRANS64.A1T0 RZ, [R8+URZ+0x68], RZ ;  /* 0x000068ff08ff49a7 */ /* 0x0001e2000810003f */
[----:B------:R-:W-:Y:S02]  /*8d80*/  ISETP.GE.U32.AND P4, PT, R12, 0x5, PT ;  /* 0x000000050c00780c */ /* 0x000fe40003f86070 */
[----:B------:R-:W-:Y:S02]  /*8d90*/  ISETP.GE.U32.AND.EX P1, PT, R3, UR5, PT, P1 ;  /* 0x0000000503007c0c */ /* 0x000fe4000bf26110 */
[----:B------:R-:W-:Y:S01]  /*8da0*/  LOP3.LUT R5, R5, R6, RZ, 0x3c, !PT ;  /* 0x0000000605057212 */ /* 0x000fe200078e3cff */
[----:B------:R-:W-:Y:S01]  /*8db0*/  IMAD.MOV.U32 R6, RZ, RZ, -0x1 ;  /* 0xffffffffff067424 */ /* 0x000fe200078e00ff */
[----:B0-----:R-:W-:-:S02]  /*8dc0*/  SHF.R.U32.HI R8, RZ, 0x2, R7 ;  /* 0x00000002ff087819 */ /* 0x001fc40000011607 */
[----:B------:R-:W-:-:S03]  /*8dd0*/  PRMT R7, RZ, 0x7610, R7 ;  /* 0x00007610ff077816 */ /* 0x000fc60000000007 */
[----:B------:R-:W-:Y:S02]  /*8de0*/  IMAD R13, R8, -0x5, R13 ;  /* 0xfffffffb080d7824 */ /* 0x000fe400078e020d */
[----:B------:R-:W-:Y:S02]  /*8df0*/  @P4 LOP3.LUT R5, R5, 0x1, R8, 0x78, !PT ;  /* 0x0000000105054812 */ /* 0x000fe400078e7808 */
[----:B------:R-:W-:Y:S05]  /*8e00*/  @P1 BRA `(.L_x_178) ;  /* 0x00000004004c1947 */ /* 0x000fea0003800000 */
[----:B------:R-:W-:Y:S01]  /*8e10*/  ULDC.64 UR4, c[0x0][0x628] ;  /* 0x00018a0000047ab9 */ /* 0x000fe20000000a00 */
[----:B------:R-:W0:Y:S01]  /*8e20*/  S2R R17, SR_CTAID.X ;  /* 0x0000000000117919 */ /* 0x000e220000002500 */
[----:B------:R-:W-:Y:S01]  /*8e30*/  ISETP.NE.U32.AND P1, PT, RZ, UR4, PT ;  /* 0x00000004ff007c0c */ /* 0x000fe2000bf25070 */
[----:B------:R-:W-:Y:S01]  /*8e40*/  ULDC UR7, c[0x0][0x630] ;  /* 0x00018c0000077ab9 */ /* 0x000fe20000000800 */
[----:B------:R-:W-:Y:S01]  /*8e50*/  IMAD.MOV.U32 R6, RZ, RZ, R2 ;  /* 0x000000ffff067224 */ /* 0x000fe200078e0002 */
[----:B------:R-:W1:Y:S01]  /*8e60*/  S2R R14, SR_CTAID.Y ;  /* 0x00000000000e7919 */ /* 0x000e620000002600 */
[----:B------:R-:W-:Y:S01]  /*8e70*/  ISETP.NE.AND.EX P1, PT, RZ, UR5, PT, P1 ;  /* 0x00000005ff007c0c */ /* 0x000fe2000bf25310 */
[----:B------:R-:W-:-:S12]  /*8e80*/  IMAD.MOV.U32 R7, RZ, RZ, R3 ;  /* 0x000000ffff077224 */ /* 0x000fd800078e0003 */
[----:B------:R-:W-:Y:S05]  /*8e90*/  @!P1 BRA `(.L_x_179) ;  /* 0x0000000000289947 */ /* 0x000fea0003800000 */
[----:B------:R-:W-:Y:S02]  /*8ea0*/  ULDC UR6, c[0x0][0x634] ;  /* 0x00018d0000067ab9 */ /* 0x000fe40000000800 */
[----:B------:R-:W-:-:S05]  /*8eb0*/  IADD3 R11, P1, R2, UR6, RZ ;  /* 0x00000006020b7c10 */ /* 0x000fca000ff3e0ff */
[----:B------:R-:W-:-:S04]  /*8ec0*/  IMAD.X R19, RZ, RZ, R3, P1 ;  /* 0x000000ffff137224 */ /* 0x000fc800008e0603 */
[----:B------:R-:W-:-:S04]  /*8ed0*/  IMAD.WIDE.U32 R8, R19, UR4, RZ ;  /* 0x0000000413087c25 */ /* 0x000fc8000f8e00ff */
[----:B------:R-:W-:-:S04]  /*8ee0*/  IMAD.WIDE.U32 R8, P1, R11, UR5, R8 ;  /* 0x000000050b087c25 */ /* 0x000fc8000f820008 */
[----:B------:R-:W-:-:S04]  /*8ef0*/  IMAD.WIDE.U32 R10, R11, UR4, RZ ;  /* 0x000000040b0a7c25 */ /* 0x000fc8000f8e00ff */
[----:B------:R-:W-:Y:S01]  /*8f00*/  IMAD.X R7, RZ, RZ, RZ, P1 ;  /* 0x000000ffff077224 */ /* 0x000fe200008e06ff */
[----:B------:R-:W-:Y:S01]  /*8f10*/  IADD3 RZ, P1, R11, R8, RZ ;  /* 0x000000080bff7210 */ /* 0x000fe20007f3e0ff */
[----:B------:R-:W-:-:S04]  /*8f20*/  IMAD.MOV.U32 R6, RZ, RZ, R9 ;  /* 0x000000ffff067224 */ /* 0x000fc800078e0009 */
[----:B------:R-:W-:-:S08]  /*8f30*/  IMAD.WIDE.U32.X R6, R19, UR5, R6, P1 ;  /* 0x0000000513067c25 */ /* 0x000fd000088e0406 */
.L_x_179:
[--C-:B------:R-:W-:Y:S01]  /*8f40*/  SHF.R.U64 R10, R6, UR7, R7.reuse ;  /* 0x00000007060a7c19 */ /* 0x100fe20008001207 */
[----:B------:R-:W-:Y:S01]  /*8f50*/  ULDC.64 UR4, c[0x0][0x620] ;  /* 0x0001880000047ab9 */ /* 0x000fe20000000a00 */
[----:B------:R-:W-:Y:S01]  /*8f60*/  SHF.R.U32.HI R6, RZ, UR7, R7 ;  /* 0x00000007ff067c19 */ /* 0x000fe20008011607 */
[----:B------:R-:W2:Y:S01]  /*8f70*/  LDC R22, c[0x0][0x144] ;  /* 0x00005100ff167b82 */ /* 0x000ea20000000800 */
[----:B------:R-:W-:Y:S01]  /*8f80*/  IADD3 R9, P1, RZ, -R10, RZ ;  /* 0x8000000aff097210 */ /* 0x000fe20007f3e0ff */
[----:B------:R-:W-:Y:S01]  /*8f90*/  ULDC.64 UR8, c[0x0][0x640] ;  /* 0x0001900000087ab9 */ /* 0x000fe20000000a00 */
[----:B0-----:R-:W-:Y:S01]  /*8fa0*/  I2FP.F32.U32 R11, R17 ;  /* 0x00000011000b7245 */ /* 0x001fe20000201000 */
[----:B------:R-:W-:Y:S02]  /*8fb0*/  ULDC UR6, c[0x0][0x608] ;  /* 0x0001820000067ab9 */ /* 0x000fe40000000800 */
[----:B------:R-:W-:Y:S01]  /*8fc0*/  IMAD.X R6, RZ, RZ, ~R6, P1 ;  /* 0x000000ffff067224 */ /* 0x000fe200008e0e06 */
[----:B------:R-:W-:Y:S01]  /*8fd0*/  ISETP.NE.U32.AND P1, PT, RZ, UR8, PT ;  /* 0x00000008ff007c0c */ /* 0x000fe2000bf25070 */
[----:B------:R-:W0:Y:S02]  /*8fe0*/  LDC R19, c[0x0][0x148] ;  /* 0x00005200ff137b82 */ /* 0x000e240000000800 */
[----:B------:R-:W-:Y:S01]  /*8ff0*/  IMAD R8, R6, UR4, RZ ;  /* 0x0000000406087c24 */ /* 0x000fe2000f8e02ff */
[----:B------:R-:W-:Y:S01]  /*9000*/  ISETP.NE.AND.EX P1, PT, RZ, UR9, PT, P1 ;  /* 0x00000009ff007c0c */ /* 0x000fe2000bf25310 */
[----:B------:R-:W-:Y:S01]  /*9010*/  IMAD.WIDE.U32 R6, R9, UR4, R2 ;  /* 0x0000000409067c25 */ /* 0x000fe2000f8e0002 */
[----:B------:R-:W-:-:S03]  /*9020*/  ULDC UR4, c[0x0][0x150] ;  /* 0x0000540000047ab9 */ /* 0x000fc60000000800 */
[----:B------:R-:W-:Y:S02]  /*9030*/  IMAD R9, R9, UR5, R8 ;  /* 0x0000000509097c24 */ /* 0x000fe4000f8e0208 */
[----:B------:R-:W-:Y:S01]  /*9040*/  FMUL R8, R11, UR4 ;  /* 0x000000040b087c20 */ /* 0x000fe20008400000 */
[----:B------:R-:W-:Y:S01]  /*9050*/  ULDC UR4, c[0x0][0x618] ;  /* 0x0001860000047ab9 */ /* 0x000fe20000000800 */
[----:B------:R-:W-:Y:S01]  /*9060*/  ULDC UR5, c[0x0][0x154] ;  /* 0x0000550000057ab9 */ /* 0x000fe20000000800 */
[----:B------:R-:W-:-:S03]  /*9070*/  IMAD.IADD R7, R7, 0x1, R9 ;  /* 0x0000000107077824 */ /* 0x000fc600078e0209 */
[----:B------:R-:W3:Y:S02]  /*9080*/  F2I.U32.TRUNC.NTZ R8, R8 ;  /* 0x0000000800087305 */ /* 0x000ee4000020f000 */
[----:B------:R-:W-:Y:S02]  /*9090*/  SHF.R.U64 R11, R6, UR4, R7 ;  /* 0x00000004060b7c19 */ /* 0x000fe40008001207 */
[----:B-1----:R-:W-:-:S05]  /*90a0*/  I2FP.F32.U32 R6, R14 ;  /* 0x0000000e00067245 */ /* 0x002fca0000201000 */
[----:B------:R-:W-:Y:S01]  /*90b0*/  FMUL R21, R6, UR5 ;  /* 0x0000000506157c20 */ /* 0x000fe20008400000 */
[----:B------:R-:W-:Y:S01]  /*90c0*/  SHF.R.U32.HI R6, RZ, UR4, R7 ;  /* 0x00000004ff067c19 */ /* 0x000fe20008011607 */
[----:B------:R-:W-:-:S03]  /*90d0*/  ULDC UR4, c[0x0][0x658] ;  /* 0x0001960000047ab9 */ /* 0x000fc60000000800 */
[--C-:B------:R-:W-:Y:S01]  /*90e0*/  SHF.R.U64 R20, R11, UR6, R6.reuse ;  /* 0x000000060b147c19 */ /* 0x100fe20008001206 */
[----:B------:R-:W1:Y:S01]  /*90f0*/  F2I.U32.TRUNC.NTZ R21, R21 ;  /* 0x0000001500157305 */ /* 0x000e62000020f000 */
[----:B------:R-:W-:Y:S01]  /*9100*/  SHF.R.U32.HI R7, RZ, UR6, R6 ;  /* 0x00000006ff077c19 */ /* 0x000fe20008011606 */
[----:B---3--:R-:W-:-:S03]  /*9110*/  IMAD.MOV R8, RZ, RZ, -R8 ;  /* 0x000000ffff087224 */ /* 0x008fc600078e0a08 */
[----:B------:R-:W-:Y:S01]  /*9120*/  SHF.R.U64 R18, R20, UR4, R7 ;  /* 0x0000000414127c19 */ /* 0x000fe20008001207 */
[----:B--2---:R-:W-:Y:S01]  /*9130*/  IMAD R17, R22, R8, R17 ;  /* 0x0000000816117224 */ /* 0x004fe200078e0211 */
[----:B------:R-:W-:-:S03]  /*9140*/  SHF.R.U32.HI R23, RZ, UR4, R7 ;  /* 0x00000004ff177c19 */ /* 0x000fc60008011607 */
[----:B------:R-:W-:Y:S02]  /*9150*/  IMAD.MOV.U32 R6, RZ, RZ, R18 ;  /* 0x000000ffff067224 */ /* 0x000fe400078e0012 */
[----:B------:R-:W-:Y:S01]  /*9160*/  IMAD.MOV.U32 R7, RZ, RZ, R23 ;  /* 0x000000ffff077224 */ /* 0x000fe200078e0017 */
[----:B-1----:R-:W-:Y:S06]  /*9170*/  @!P1 BRA `(.L_x_180) ;  /* 0x0000000000289947 */ /* 0x002fec0003800000 */
[----:B------:R-:W-:Y:S02]  /*9180*/  ULDC UR4, c[0x0][0x64c] ;  /* 0x0001930000047ab9 */ /* 0x000fe40000000800 */
[----:B------:R-:W-:-:S05]  /*9190*/  IADD3 R7, P1, R18, UR4, RZ ;  /* 0x0000000412077c10 */ /* 0x000fca000ff3e0ff */
[----:B------:R-:W-:-:S04]  /*91a0*/  IMAD.X R23, RZ, RZ, R23, P1 ;  /* 0x000000ffff177224 */ /* 0x000fc800008e0617 */
[----:B------:R-:W-:-:S04]  /*91b0*/  IMAD.WIDE.U32 R8, R23, UR8, RZ ;  /* 0x0000000817087c25 */ /* 0x000fc8000f8e00ff */
[----:B------:R-:W-:-:S04]  /*91c0*/  IMAD.WIDE.U32 R8, P1, R7, UR9, R8 ;  /* 0x0000000907087c25 */ /* 0x000fc8000f820008 */
[----:B------:R-:W-:-:S04]  /*91d0*/  IMAD.WIDE.U32 R6, R7, UR8, RZ ;  /* 0x0000000807067c25 */ /* 0x000fc8000f8e00ff */
[----:B------:R-:W-:Y:S01]  /*91e0*/  IMAD.MOV.U32 R6, RZ, RZ, R9 ;  /* 0x000000ffff067224 */ /* 0x000fe200078e0009 */
[----:B------:R-:W-:Y:S01]  /*91f0*/  IADD3 RZ, P4, R7, R8, RZ ;  /* 0x0000000807ff7210 */ /* 0x000fe20007f9e0ff */
[----:B------:R-:W-:-:S04]  /*9200*/  IMAD.X R7, RZ, RZ, RZ, P1 ;  /* 0x000000ffff077224 */ /* 0x000fc800008e06ff */
[----:B------:R-:W-:-:S08]  /*9210*/  IMAD.WIDE.U32.X R6, R23, UR9, R6, P4 ;  /* 0x0000000917067c25 */ /* 0x000fd0000a0e0406 */
.L_x_180:
[----:B------:R-:W-:Y:S01]  /*9220*/  ULDC UR4, c[0x0][0x648] ;  /* 0x0001920000047ab9 */ /* 0x000fe20000000800 */
[----:B------:R-:W-:Y:S01]  /*9230*/  LOP3.LUT R20, R20, UR17, RZ, 0xc0, !PT ;  /* 0x0000001114147c12 */ /* 0x000fe2000f8ec0ff */
[----:B------:R-:W-:Y:S01]  /*9240*/  IMAD.MOV R21, RZ, RZ, -R21 ;  /* 0x000000ffff157224 */ /* 0x000fe200078e0a15 */
[----:B------:R-:W-:Y:S01]  /*9250*/  SHF.R.U64 R7, R6, UR4, R7 ;  /* 0x0000000406077c19 */ /* 0x000fe20008001207 */
[----:B------:R-:W-:Y:S01]  /*9260*/  ULDC UR4, c[0x0][0x638] ;  /* 0x00018e0000047ab9 */ /* 0x000fe20000000800 */
[----:B------:R-:W-:Y:S01]  /*9270*/  LOP3.LUT R11, R11, UR16, RZ, 0xc0, !PT ;  /* 0x000000100b0b7c12 */ /* 0x000fe2000f8ec0ff */
[----:B0-----:R-:W-:Y:S01]  /*9280*/  @P3 IMAD R17, R19, R21, R14 ;  /* 0x0000001513113224 */ /* 0x001fe200078e020e */
[----:B------:R-:W-:Y:S01]  /*9290*/  ULDC UR5, c[0x0][0x610] ;  /* 0x0001840000057ab9 */ /* 0x000fe20000000800 */
[----:B------:R-:W-:Y:S02]  /*92a0*/  IMAD.MOV R9, RZ, RZ, -R7 ;  /* 0x000000ffff097224 */ /* 0x000fe400078e0a07 */
[----:B------:R-:W-:-:S02]  /*92b0*/  IMAD R20, R7, UR18, R20 ;  /* 0x0000001207147c24 */ /* 0x000fc4000f8e0214 */
[----:B------:R-:W-:Y:S01]  /*92c0*/  IMAD R18, R9, UR4, R18 ;  /* 0x0000000409127c24 */ /* 0x000fe2000f8e0212 */
[----:B------:R-:W-:Y:S01]  /*92d0*/  ULDC UR4, c[0x0][0x600] ;  /* 0x0001800000047ab9 */ /* 0x000fe20000000800 */
[----:B------:R-:W-:Y:S02]  /*92e0*/  IMAD R17, R20, UR5, R17 ;  /* 0x0000000514117c24 */ /* 0x000fe4000f8e0211 */
[----:B------:R-:W-:Y:S02]  /*92f0*/  IMAD R18, R18, UR4, R11 ;  /* 0x0000000412127c24 */ /* 0x000fe4000f8e020b */
[----:B------:R-:W-:Y:S02]  /*9300*/  IMAD.MOV.U32 R7, RZ, RZ, 0x1 ;  /* 0x00000001ff077424 */ /* 0x000fe400078e00ff */
[----:B------:R-:W-:Y:S01]  /*9310*/  IMAD.MOV.U32 R6, RZ, RZ, R10 ;  /* 0x000000ffff067224 */ /* 0x000fe200078e000a */
[----:B------:R-:W-:Y:S02]  /*9320*/  SEL R14, R18, R17, !P3 ;  /* 0x00000011120e7207 */ /* 0x000fe40005800000 */
[----:B------:R-:W-:-:S07]  /*9330*/  SEL R11, R17, R18, !P3 ;  /* 0x00000012110b7207 */ /* 0x000fce0005800000 */
.L_x_178:
[----:B------:R-:W-:Y:S05]  /*9340*/  BSYNC B1 ;  /* 0x0000000000017941 */ /* 0x000fea0003800000 */
.L_x_177:
[----:B------:R-:W-:-:S13]  /*9350*/  LOP3.LUT P1, RZ, R7, 0xff, RZ, 0xc0, !PT ;  /* 0x000000ff07ff7812 */ /* 0x000fda000782c0ff */
[----:B------:R-:W-:Y:S05]  /*9360*/  @P1 BRA `(.L_x_181) ;  /* 0xfffffff4004c1947 */ /* 0x000fea000383ffff */
[----:B------:R-:W-:Y:S05]  /*9370*/  BSYNC B0 ;  /* 0x0000000000007941 */ /* 0x000fea0003800000 */
.L_x_169:
[----:B------:R-:W-:-:S03]  /*9380*/  UMOV UR4, 0xffffffff ;  /* 0xffffffff00047882 */ /* 0x000fc60000000000 */
[----:B------:R-:W-:Y:S05]  /*9390*/  BRA.DIV UR4, `(.L_x_182) ;  /* 0x0000000604407947 */ /* 0x000fea000b800000 */
[----:B------:R-:W-:-:S13]  /*93a0*/  ELECT P0, URZ, PT ;  /* 0x00000000003f782f */ /* 0x000fda0003800000 */
.L_x_197:
[----:B------:R-:W-:Y:S04]  /*93b0*/  BSSY B0, `(.L_x_183) ;  /* 0x0000034000007945 */ /* 0x000fe80003800000 */
[----:B------:R-:W-:Y:S05]  /*93c0*/  @!P0 BRA `(.L_x_184) ;  /* 0x0000000000c88947 */ /* 0x000fea0003800000 */
[----:B------:R-:W-:-:S04]  /*93d0*/  LOP3.LUT R4, R4, 0x2, RZ, 0xfc, !PT ;  /* 0x0000000204047812 */ /* 0x000fc800078efcff */
[----:B------:R-:W-:-:S13]  /*93e0*/  ISETP.NE.AND P0, PT, R4, 0x3, PT ;  /* 0x000000030400780c */ /* 0x000fda0003f05270 */
[----:B------:R-:W-:Y:S05]  /*93f0*/  @!P0 BRA `(.L_x_185) ;  /* 0x0000000000048947 */ /* 0x000fea0003800000 */
[----:B------:R-:W-:Y:S01]  /*9400*/  BPT.TRAP 0x1 ;  /* 0x000000040000795c */ /* 0x000fe20000300000 */
.L_x_185:
[----:B------:R-:W0:Y:S01]  /*9410*/  S2R R3, SR_CgaCtaId ;  /* 0x0000000000037919 */ /* 0x000e220000008800 */
[----:B------:R-:W-:-:S04]  /*9420*/  MOV R0, 0x400 ;  /* 0x0000040000007802 */ /* 0x000fc80000000f00 */
[----:B0-----:R-:W-:Y:S02]  /*9430*/  LEA R0, R3, R0, 0x18 ;  /* 0x0000000003007211 */ /* 0x001fe400078ec0ff */
[----:B------:R-:W-:-:S03]  /*9440*/  SHF.L.U32 R3, R5, 0x1f, RZ ;  /* 0x0000001f05037819 */ /* 0x000fc600000006ff */
[----:B------:R-:W-:-:S04]  /*9450*/  VIADD R0, R0, 0x28 ;  /* 0x0000002800007836 */ /* 0x000fc80000000000 */
[C---:B------:R-:W-:Y:S02]  /*9460*/  IMAD R6, R13.reuse, 0x8, R0 ;  /* 0x000000080d067824 */ /* 0x040fe400078e0200 */
[----:B------:R-:W-:Y:S02]  /*9470*/  VIADD R13, R13, 0x1 ;  /* 0x000000010d0d7836 */ /* 0x000fe40000000000 */
[----:B------:R-:W0:Y:S03]  /*9480*/  SYNCS.PHASECHK.TRANS64.TRYWAIT P0, [R6+URZ], R3 ;  /* 0x00000003060075a7 */ /* 0x000e26000800017f */
[----:B------:R-:W-:-:S04]  /*9490*/  ISETP.NE.AND P1, PT, R13, 0x5, PT ;  /* 0x000000050d00780c */ /* 0x000fc80003f25270 */
[----:B------:R-:W-:Y:S02]  /*94a0*/  SEL R2, RZ, 0x1, P1 ;  /* 0x00000001ff027807 */ /* 0x000fe40000800000 */
[----:B------:R-:W-:Y:S02]  /*94b0*/  SEL R13, R13, RZ, P1 ;  /* 0x000000ff0d0d7207 */ /* 0x000fe40000800000 */
[----:B------:R-:W-:-:S03]  /*94c0*/  LOP3.LUT R8, R5, R2, RZ, 0x3c, !PT ;  /* 0x0000000205087212 */ /* 0x000fc600078e3cff */
[----:B------:R-:W-:Y:S01]  /*94d0*/  IMAD R7, R13, 0x8, R0 ;  /* 0x000000080d077824 */ /* 0x000fe200078e0200 */
[----:B------:R-:W-:Y:S01]  /*94e0*/  SHF.L.U32 R4, R8, 0x1f, RZ ;  /* 0x0000001f08047819 */ /* 0x000fe200000006ff */
[----:B0-----:R-:W-:Y:S06]  /*94f0*/  @!P0 BRA `(.L_x_186) ;  /* 0x00000004000c8947 */ /* 0x001fec0003800000 */
.L_x_198:
[----:B------:R-:W1:Y:S01]  /*9500*/  SYNCS.PHASECHK.TRANS64.TRYWAIT P0, [R7+URZ], R4 ;  /* 0x00000004070075a7 */ /* 0x000e62000800017f */
[----:B------:R-:W-:-:S05]  /*9510*/  VIADD R2, R13, 0x1 ;  /* 0x000000010d027836 */ /* 0x000fca0000000000 */
[----:B------:R-:W-:-:S04]  /*9520*/  ISETP.NE.AND P1, PT, R2, 0x5, PT ;  /* 0x000000050200780c */ /* 0x000fc80003f25270 */
[----:B0-----:R-:W-:Y:S02]  /*9530*/  SEL R3, RZ, 0x1, P1 ;  /* 0x00000001ff037807 */ /* 0x001fe40000800000 */
[----:B------:R-:W-:Y:S02]  /*9540*/  SEL R9, R2, RZ, P1 ;  /* 0x000000ff02097207 */ /* 0x000fe40000800000 */
[----:B------:R-:W-:-:S03]  /*9550*/  LOP3.LUT R8, R8, R3, RZ, 0x3c, !PT ;  /* 0x0000000308087212 */ /* 0x000fc600078e3cff */
[----:B------:R-:W-:Y:S01]  /*9560*/  IMAD R10, R9, 0x8, R0 ;  /* 0x00000008090a7824 */ /* 0x000fe200078e0200 */
[----:B------:R-:W-:Y:S01]  /*9570*/  SHF.L.U32 R5, R8, 0x1f, RZ ;  /* 0x0000001f08057819 */ /* 0x000fe200000006ff */
[----:B-1----:R-:W-:Y:S06]  /*9580*/  @!P0 BRA `(.L_x_187) ;  /* 0x0000000000fc8947 */ /* 0x002fec0003800000 */
.L_x_199:
[----:B------:R-:W1:Y:S01]  /*9590*/  SYNCS.PHASECHK.TRANS64.TRYWAIT P0, [R10+URZ], R5 ;  /* 0x000000050a0075a7 */ /* 0x000e62000800017f */
[----:B------:R-:W-:-:S05]  /*95a0*/  VIADD R2, R9, 0x1 ;  /* 0x0000000109027836 */ /* 0x000fca0000000000 */
[----:B------:R-:W-:-:S04]  /*95b0*/  ISETP.NE.AND P1, PT, R2, 0x5, PT ;  /* 0x000000050200780c */ /* 0x000fc80003f25270 */
[----:B------:R-:W-:Y:S02]  /*95c0*/  SEL R3, RZ, 0x1, P1 ;  /* 0x00000001ff037807 */ /* 0x000fe40000800000 */
[----:B0-----:R-:W-:Y:S02]  /*95d0*/  SEL R7, R2, RZ, P1 ;  /* 0x000000ff02077207 */ /* 0x001fe40000800000 */
[----:B------:R-:W-:-:S03]  /*95e0*/  LOP3.LUT R9, R8, R3, RZ, 0x3c, !PT ;  /* 0x0000000308097212 */ /* 0x000fc600078e3cff */
[----:B------:R-:W-:Y:S01]  /*95f0*/  IMAD R11, R7, 0x8, R0 ;  /* 0x00000008070b7824 */ /* 0x000fe200078e0200 */
[----:B------:R-:W-:Y:S01]  /*9600*/  SHF.L.U32 R6, R9, 0x1f, RZ ;  /* 0x0000001f09067819 */ /* 0x000fe200000006ff */
[----:B-1----:R-:W-:Y:S06]  /*9610*/  @!P0 BRA `(.L_x_188) ;  /* 0x0000000000ec8947 */ /* 0x002fec0003800000 */
.L_x_200:
[----:B------:R-:W1:Y:S01]  /*9620*/  SYNCS.PHASECHK.TRANS64.TRYWAIT P0, [R11+URZ], R6 ;  /* 0x000000060b0075a7 */ /* 0x000e62000800017f */
[----:B------:R-:W-:-:S05]  /*9630*/  VIADD R2, R7, 0x1 ;  /* 0x0000000107027836 */ /* 0x000fca0000000000 */
[----:B------:R-:W-:-:S04]  /*9640*/  ISETP.NE.AND P1, PT, R2, 0x5, PT ;  /* 0x000000050200780c */ /* 0x000fc80003f25270 */
[----:B------:R-:W-:Y:S02]  /*9650*/  SEL R4, RZ, 0x1, P1 ;  /* 0x00000001ff047807 */ /* 0x000fe40000800000 */
[----:B------:R-:W-:Y:S02]  /*9660*/  SEL R3, R2, RZ, P1 ;  /* 0x000000ff02037207 */ /* 0x000fe40000800000 */
[----:B------:R-:W-:Y:S01]  /*9670*/  LOP3.LUT R4, R9, R4, RZ, 0x3c, !PT ;  /* 0x0000000409047212 */ /* 0x000fe200078e3cff */
[----:B-1----:R-:W-:Y:S06]  /*9680*/  @!P0 BRA `(.L_x_189) ;  /* 0x0000000000e48947 */ /* 0x002fec0003800000 */
.L_x_201:
[----:B------:R-:W-:Y:S01]  /*9690*/  IMAD R3, R3, 0x8, R0 ;  /* 0x0000000803037824 */ /* 0x000fe200078e0200 */
[----:B------:R-:W-:-:S07]  /*96a0*/  SHF.L.U32 R0, R4, 0x1f, RZ ;  /* 0x0000001f04007819 */ /* 0x000fce00000006ff */
.L_x_190:
[----:B--2---:R2:W3:Y:S02]  /*96b0*/  SYNCS.PHASECHK.TRANS64.TRYWAIT P0, [R3+URZ], R0 ;  /* 0x00000000030075a7 */ /* 0x0044e4000800017f */
[----:B---3--:R-:W-:Y:S05]  /*96c0*/  @!P0 NANOSLEEP.SYNCS 0x989680 ;  /* 0x009896800000895d */ /* 0x008fea0003900000 */
[----:B------:R-:W3:Y:S02]  /*96d0*/  @!P0 SYNCS.PHASECHK.TRANS64 P0, [R3+URZ], R0 ;  /* 0x00000000030085a7 */ /* 0x000ee4000800007f */
[----:B---3--:R-:W-:Y:S05]  /*96e0*/  @!P0 BRA `(.L_x_190) ;  /* 0xfffffffc00f08947 */ /* 0x008fea000383ffff */
.L_x_184:
[----:B------:R-:W-:Y:S05]  /*96f0*/  BSYNC B0 ;  /* 0x0000000000007941 */ /* 0x000fea0003800000 */
.L_x_183:
[----:B------:R-:W-:Y:S05]  /*9700*/  EXIT ;  /* 0x000000000000794d */ /* 0x000fea0003800000 */
.L_x_17:
[----:B-1----:R-:W-:-:S04]  /*9710*/  IMAD.U32 R11, RZ, RZ, UR6 ;  /* 0x00000006ff0b7e24 */ /* 0x002fc8000f8e00ff */
[----:B------:R1:W4:Y:S03]  /*9720*/  SYNCS.PHASECHK.TRANS64.TRYWAIT P0, [R11+URZ], R10 ;  /* 0x0000000a0b0075a7 */ /* 0x000326000800017f */
[----:B----4-:R-:W-:Y:S05]  /*9730*/  @!P0 NANOSLEEP.SYNCS 0x989680 ;  /* 0x009896800000895d */ /* 0x010fea0003900000 */
[----:B------:R-:W4:Y:S02]  /*9740*/  @!P0 SYNCS.PHASECHK.TRANS64 P0, [R11+URZ], R10 ;  /* 0x0000000a0b0085a7 */ /* 0x000f24000800007f */
[----:B----4-:R-:W-:Y:S05]  /*9750*/  @!P0 BRA `(.L_x_17) ;  /* 0xfffffffc00ec8947 */ /* 0x010fea000383ffff */
[----:B------:R-:W-:Y:S05]  /*9760*/  BRA `(.L_x_16) ;  /* 0xffffff7c00807947 */ /* 0x000fea000383ffff */
.L_x_23:
[----:B-1----:R-:W-:-:S04]  /*9770*/  IMAD.U32 R12, RZ, RZ, UR14 ;  /* 0x0000000eff0c7e24 */ /* 0x002fc8000f8e00ff */
[----:B------:R1:W4:Y:S03]  /*9780*/  SYNCS.PHASECHK.TRANS64.TRYWAIT P0, [R12+URZ], R11 ;  /* 0x0000000b0c0075a7 */ /* 0x000326000800017f */
[----:B----4-:R-:W-:Y:S05]  /*9790*/  @!P0 NANOSLEEP.SYNCS 0x989680 ;  /* 0x009896800000895d */ /* 0x010fea0003900000 */
[----:B------:R-:W4:Y:S02]  /*97a0*/  @!P0 SYNCS.PHASECHK.TRANS64 P0, [R12+URZ], R11 ;  /* 0x0000000b0c0085a7 */ /* 0x000f24000800007f */
[----:B----4-:R-:W-:Y:S05]  /*97b0*/  @!P0 BRA `(.L_x_23) ;  /* 0xfffffffc00ec8947 */ /* 0x010fea000383ffff */
[----:B------:R-:W-:Y:S05]  /*97c0*/  BRA `(.L_x_22) ;  /* 0xffffff8800347947 */ /* 0x000fea000383ffff */
.L_x_170:
[----:B------:R-:W-:Y:S01]  /*97d0*/  BSSY B1, `(.L_x_191) ;  /* 0x0000006000017945 */ /* 0x000fe20003800000 */
[----:B------:R-:W-:-:S07]  /*97e0*/  IMAD.MOV.U32 R7, RZ, RZ, -0x1 ;  /* 0xffffffffff077424 */ /* 0x000fce00078e00ff */
[----:B------:R-:W-:Y:S05]  /*97f0*/  WARPSYNC.COLLECTIVE R7, `(.L_x_192) ;  /* 0x00000000070c7348 */ /* 0x000fea0003c00000 */
[----:B------:R-:W-:Y:S02]  /*9800*/  ELECT P1, UR62, PT ;  /* 0x00000000003e782f */ /* 0x000fe40003820000 */
[----:B------:R-:W-:Y:S01]  /*9810*/  MOV R7, UR62 ;  /* 0x0000003e00077c02 */ /* 0x000fe20008000f00 */
[----:B------:R-:W-:Y:S10]  /*9820*/  ENDCOLLECTIVE ;  /* 0x000000000000791b */ /* 0x000ff40003800000 */
.L_x_192:
[----:B------:R-:W-:Y:S05]  /*9830*/  BSYNC B1 ;  /* 0x0000000000017941 */ /* 0x000fea0003800000 */
.L_x_191:
[----:B------:R-:W-:Y:S05]  /*9840*/  BRA `(.L_x_193) ;  /* 0xfffffff000207947 */ /* 0x000fea000383ffff */
.L_x_173:
[----:B-1----:R1:W2:Y:S02]  /*9850*/  SYNCS.PHASECHK.TRANS64.TRYWAIT P1, [R19+URZ+0x28], R10 ;  /* 0x0000280a130075a7 */ /* 0x0022a4000802017f */
[----:B--2---:R-:W-:Y:S05]  /*9860*/  @!P1 NANOSLEEP.SYNCS 0x989680 ;  /* 0x009896800000995d */ /* 0x004fea0003900000 */
[----:B------:R-:W2:Y:S02]  /*9870*/  @!P1 SYNCS.PHASECHK.TRANS64 P1, [R19+URZ+0x28], R10 ;  /* 0x0000280a130095a7 */ /* 0x000ea4000802007f */
[----:B--2---:R-:W-:Y:S05]  /*9880*/  @!P1 BRA `(.L_x_173) ;  /* 0xfffffffc00f09947 */ /* 0x004fea000383ffff */
[----:B------:R-:W-:Y:S05]  /*9890*/  BRA `(.L_x_194) ;  /* 0xfffffff000547947 */ /* 0x000fea000383ffff */
.L_x_182:
[----:B------:R-:W-:Y:S01]  /*98a0*/  BSSY B0, `(.L_x_195) ;  /* 0x0000006000007945 */ /* 0x000fe20003800000 */
[----:B------:R-:W-:-:S07]  /*98b0*/  IMAD.MOV.U32 R7, RZ, RZ, -0x1 ;  /* 0xffffffffff077424 */ /* 0x000fce00078e00ff */
[----:B------:R-:W-:Y:S05]  /*98c0*/  WARPSYNC.COLLECTIVE R7, `(.L_x_196) ;  /* 0x00000000070c7348 */ /* 0x000fea0003c00000 */
[----:B------:R-:W-:Y:S02]  /*98d0*/  ELECT P1, UR62, PT ;  /* 0x00000000003e782f */ /* 0x000fe40003820000 */
[----:B------:R-:W-:Y:S01]  /*98e0*/  MOV R7, UR62 ;  /* 0x0000003e00077c02 */ /* 0x000fe20008000f00 */
[----:B------:R-:W-:Y:S10]  /*98f0*/  ENDCOLLECTIVE ;  /* 0x000000000000791b */ /* 0x000ff40003800000 */
.L_x_196:
[----:B------:R-:W-:Y:S05]  /*9900*/  BSYNC B0 ;  /* 0x0000000000007941 */ /* 0x000fea0003800000 */
.L_x_195:
[----:B------:R-:W-:Y:S01]  /*9910*/  PLOP3.LUT P0, PT, P1, PT, PT, 0x80, 0x0 ;  /* 0x000000000000781c */ /* 0x000fe20000f0f070 */
[----:B------:R-:W-:-:S12]  /*9920*/  BRA `(.L_x_197) ;  /* 0xfffffff800a07947 */ /* 0x000fd8000383ffff */
.L_x_186:
[----:B0-----:R0:W1:Y:S02]  /*9930*/  SYNCS.PHASECHK.TRANS64.TRYWAIT P0, [R6+URZ], R3 ;  /* 0x00000003060075a7 */ /* 0x001064000800017f */
[----:B-1----:R-:W-:Y:S05]  /*9940*/  @!P0 NANOSLEEP.SYNCS 0x989680 ;  /* 0x009896800000895d */ /* 0x002fea0003900000 */
[----:B------:R-:W1:Y:S02]  /*9950*/  @!P0 SYNCS.PHASECHK.TRANS64 P0, [R6+URZ], R3 ;  /* 0x00000003060085a7 */ /* 0x000e64000800007f */
[----:B-1----:R-:W-:Y:S05]  /*9960*/  @!P0 BRA `(.L_x_186) ;  /* 0xfffffffc00f08947 */ /* 0x002fea000383ffff */
[----:B------:R-:W-:Y:S05]  /*9970*/  BRA `(.L_x_198) ;  /* 0xfffffff800e07947 */ /* 0x000fea000383ffff */
.L_x_187:
[----:B0-----:R0:W1:Y:S02]  /*9980*/  SYNCS.PHASECHK.TRANS64.TRYWAIT P0, [R7+URZ], R4 ;  /* 0x00000004070075a7 */ /* 0x001064000800017f */
[----:B-1----:R-:W-:Y:S05]  /*9990*/  @!P0 NANOSLEEP.SYNCS 0x989680 ;  /* 0x009896800000895d */ /* 0x002fea0003900000 */
[----:B------:R-:W1:Y:S02]  /*99a0*/  @!P0 SYNCS.PHASECHK.TRANS64 P0, [R7+URZ], R4 ;  /* 0x00000004070085a7 */ /* 0x000e64000800007f */
[----:B-1----:R-:W-:Y:S05]  /*99b0*/  @!P0 BRA `(.L_x_187) ;  /* 0xfffffffc00f08947 */ /* 0x002fea000383ffff */
[----:B------:R-:W-:Y:S05]  /*99c0*/  BRA `(.L_x_199) ;  /* 0xfffffff800f07947 */ /* 0x000fea000383ffff */
.L_x_188:
[----:B0-----:R0:W1:Y:S02]  /*99d0*/  SYNCS.PHASECHK.TRANS64.TRYWAIT P0, [R10+URZ], R5 ;  /* 0x000000050a0075a7 */ /* 0x001064000800017f */
[----:B-1----:R-:W-:Y:S05]  /*99e0*/  @!P0 NANOSLEEP.SYNCS 0x989680 ;  /* 0x009896800000895d */ /* 0x002fea0003900000 */
[----:B------:R-:W1:Y:S02]  /*99f0*/  @!P0 SYNCS.PHASECHK.TRANS64 P0, [R10+URZ], R5 ;  /* 0x000000050a0085a7 */ /* 0x000e64000800007f */
[----:B-1----:R-:W-:Y:S05]  /*9a00*/  @!P0 BRA `(.L_x_188) ;  /* 0xfffffffc00f08947 */ /* 0x002fea000383ffff */
[----:B------:R-:W-:Y:S05]  /*9a10*/  BRA `(.L_x_200) ;  /* 0xfffffffc00007947 */ /* 0x000fea000383ffff */
.L_x_189:
[----:B-1----:R1:W2:Y:S02]  /*9a20*/  SYNCS.PHASECHK.TRANS64.TRYWAIT P0, [R11+URZ], R6 ;  /* 0x000000060b0075a7 */ /* 0x0022a4000800017f */
[----:B--2---:R-:W-:Y:S05]  /*9a30*/  @!P0 NANOSLEEP.SYNCS 0x989680 ;  /* 0x009896800000895d */ /* 0x004fea0003900000 */
[----:B------:R-:W2:Y:S02]  /*9a40*/  @!P0 SYNCS.PHASECHK.TRANS64 P0, [R11+URZ], R6 ;  /* 0x000000060b0085a7 */ /* 0x000ea4000800007f */
[----:B--2---:R-:W-:Y:S05]  /*9a50*/  @!P0 BRA `(.L_x_189) ;  /* 0xfffffffc00f08947 */ /* 0x004fea000383ffff */
[----:B------:R-:W-:Y:S05]  /*9a60*/  BRA `(.L_x_201) ;  /* 0xfffffffc00087947 */ /* 0x000fea000383ffff */
.L_x_202:
[----:B------:R-:W-:-:S00]  /*9a70*/  BRA `(.L_x_202) ;  /* 0xfffffffc00fc7947 */ /* 0x000fc0000383ffff */
[----:B------:R-:W-:-:S00]  /*9a80*/  NOP ;  /* 0x0000000000007918 */ /* 0x000fc00000000000 */
[----:B------:R-:W-:-:S00]  /*9a90*/  NOP ;  /* 0x0000000000007918 */ /* 0x000fc00000000000 */
[----:B------:R-:W-:-:S00]  /*9aa0*/  NOP ;  /* 0x0000000000007918 */ /* 0x000fc00000000000 */
[----:B------:R-:W-:-:S00]  /*9ab0*/  NOP ;  /* 0x0000000000007918 */ /* 0x000fc00000000000 */
[----:B------:R-:W-:-:S00]  /*9ac0*/  NOP ;  /* 0x0000000000007918 */ /* 0x000fc00000000000 */
[----:B------:R-:W-:-:S00]  /*9ad0*/  NOP ;  /* 0x0000000000007918 */ /* 0x000fc00000000000 */
[----:B------:R-:W-:-:S00]  /*9ae0*/  NOP ;  /* 0x0000000000007918 */ /* 0x000fc00000000000 */
[----:B------:R-:W-:-:S00]  /*9af0*/  NOP ;  /* 0x0000000000007918 */ /* 0x000fc00000000000 */
.L_x_203:


//--------------------- .nv.shared._ZN7cutlass13device_kernelINS_4gemm6kernel13GemmUniversalIN4cute5tupleIJiiiiEEENS1_10collective13CollectiveMmaINS1_37MainloopSm90TmaGmmaWarpSpecializedFP8ILi5ENS5_IJNS4_1CILi1EEESB_SB_EEENS1_35KernelTmaWarpSpecializedCooperativeEEENS5_IJNSA_ILi256EEENSA_ILi64EEENSA_ILi128EEEEEENS_12float_e4m3_tENS5_IJlSB_lEEESJ_SK_NS4_8TiledMMAINS4_8MMA_AtomIJNS4_4SM904GMMA30MMA_64x64x32_F32E4M3E4M3_SS_TNILNSO_7ScaleInE1ELSQ_1EEEEEENS4_6LayoutINS5_IJNSA_ILi2EEESB_SB_EEENS5_IJSB_NSA_ILi0EEESW_EEEEENS5_IJNS4_10UnderscoreESZ_SZ_EEEEENS4_13SM90_TMA_LOADENS4_14ComposedLayoutINS4_7SwizzleILi3ELi4ELi3EEENS4_18smem_ptr_flag_bitsILi8EEENST_INS5_IJNSA_ILi8EEESH_EEENS5_IJSH_SB_EEEEEEEvNS4_8identityES12_S1C_vS1D_EENS_8epilogue10collective6detail29Sm90TmaWarpSpecializedAdapterINS1G_15DefaultEpilogueISJ_SK_SK_NS1F_6thread17LinearCombinationISJ_Li1EffLNS1K_9ScaleType4KindE0ELNS_15FloatRoundStyleE2ESJ_EENS1_15EpilogueDefaultEEEEEvvEEEEvNT_6ParamsE --------------------------
	.section	.nv.shared._ZN7cutlass13device_kernelINS_4gemm6kernel13GemmUniversalIN4cute5tupleIJiiiiEEENS1_10collective13CollectiveMmaINS1_37MainloopSm90TmaGmmaWarpSpecializedFP8ILi5ENS5_IJNS4_1CILi1EEESB_SB_EEENS1_35KernelTmaWarpSpecializedCooperativeEEENS5_IJNSA_ILi256EEENSA_ILi64EEENSA_ILi128EEEEEENS_12float_e4m3_tENS5_IJlSB_lEEESJ_SK_NS4_8TiledMMAINS4_8MMA_AtomIJNS4_4SM904GMMA30MMA_64x64x32_F32E4M3E4M3_SS_TNILNSO_7ScaleInE1ELSQ_1EEEEEENS4_6LayoutINS5_IJNSA_ILi2EEESB_SB_EEENS5_IJSB_NSA_ILi0EEESW_EEEEENS5_IJNS4_10UnderscoreESZ_SZ_EEEEENS4_13SM90_TMA_LOADENS4_14ComposedLayoutINS4_7SwizzleILi3ELi4ELi3EEENS4_18smem_ptr_flag_bitsILi8EEENST_INS5_IJNSA_ILi8EEESH_EEENS5_IJSH_SB_EEEEEEEvNS4_8identityES12_S1C_vS1D_EENS_8epilogue10collective6detail29Sm90TmaWarpSpecializedAdapterINS1G_15DefaultEpilogueISJ_SK_SK_NS1F_6thread17LinearCombinationISJ_Li1EffLNS1K_9ScaleType4KindE0ELNS_15FloatRoundStyleE2ESJ_EENS1_15EpilogueDefaultEEEEEvvEEEEvNT_6ParamsE,"aw",@nobits
	.sectionflags	@""
	.align	16
	.zero		1024


//--------------------- .nv.shared.reserved.0     --------------------------
	.section	.nv.shared.reserved.0,"aw",@nobits
	.weak		__nv_reservedSMEM_offset_0_alias
	.size		__nv_reservedSMEM_offset_0_alias, 0, 0
	.other		__nv_reservedSMEM_offset_0_alias,@"STO_CUDA_RESERVED_SHARED STV_DEFAULT"
__nv_reservedSMEM_offset_0_alias:
	.zero		0


//--------------------- .nv.global                --------------------------
	.section	.nv.global,"aw",@nobits
.nv.global:
	.type		_ZN40_INTERNAL_43085c6b_4_k_cu_453f1dec_213634cute1_E,@object
	.size		_ZN40_INTERNAL_43085c6b_4_k_cu_453f1dec_213634cute1_E,(_ZN40_INTERNAL_43085c6b_4_k_cu_453f1dec_213634cuda3std3__45__cpo6cbeginE - _ZN40_INTERNAL_43085c6b_4_k_cu_453f1dec_213634cute1_E)
_ZN40_INTERNAL_43085c6b_4_k_cu_453f1dec_213634cute1_E:
	.zero		1
	.type		_ZN40_INTERNAL_43085c6b_4_k_cu_453f1dec_213634cuda3std3__45__cpo6cbeginE,@object
	.size		_ZN40_INTERNAL_43085c6b_4_k_cu_453f1dec_213634cuda3std3__45__cpo6cbeginE,(_ZN40_INTERNAL_43085c6b_4_k_cu_453f1dec_213634cuda3std3__48in_placeE - _ZN40_INTERNAL_43085c6b_4_k_cu_453f1dec_213634cuda3std3__45__cpo6cbeginE)
_ZN40_INTERNAL_43085c6b_4_k_cu_453f1dec_213634cuda3std3__45__cpo6cbeginE:
	.zero		1
	.type		_ZN40_INTERNAL_43085c6b_4_k_cu_453f1dec_213634cuda3std3__48in_placeE,@object
	.size		_ZN40_INTERNAL_43085c6b_4_k_cu_453f1dec_213634cuda3std3__48in_placeE,(_ZN40_INTERNAL_43085c6b_4_k_cu_453f1dec_213634cuda3std6ranges3__45__cpo9iter_moveE - _ZN40_INTERNAL_43085c6b_4_k_cu_453f1dec_213634cuda3std3__48in_placeE)
_ZN40_INTERNAL_43085c6b_4_k_cu_453f1dec_213634cuda3std3__48in_placeE:
	.zero		1
	.type		_ZN40_INTERNAL_43085c6b_4_k_cu_453f1dec_213634cuda3std6ranges3__45__cpo9iter_moveE,@object
	.size		_ZN40_INTERNAL_43085c6b_4_k_cu_453f1dec_213634cuda3std6ranges3__45__cpo9iter_moveE,(_ZN40_INTERNAL_43085c6b_4_k_cu_453f1dec_213634cuda3std3__45__cpo5beginE - _ZN40_INTERNAL_43085c6b_4_k_cu_453f1dec_213634cuda3std6ranges3__45__cpo9iter_moveE)
_ZN40_INTERNAL_43085c6b_4_k_cu_453f1dec_213634cuda3std6ranges3__45__cpo9iter_moveE:
	.zero		1
	.type		_ZN40_INTERNAL_43085c6b_4_k_cu_453f1dec_213634cuda3std3__45__cpo5beginE,@object
	.size		_ZN40_INTERNAL_43085c6b_4_k_cu_453f1dec_213634cuda3std3__45__cpo5beginE,(_ZN40_INTERNAL_43085c6b_4_k_cu_453f1dec_213634cuda3std3__442_GLOBAL__N__43085c6b_4_k_cu_453f1dec_213636ignoreE - _ZN40_INTERNAL_43085c6b_4_k_cu_453f1dec_213634cuda3std3__45__cpo5beginE)
_ZN40_INTERNAL_43085c6b_4_k_cu_453f1dec_213634cuda3std3__45__cpo5beginE:
	.zero		1
	.type		_ZN40_INTERNAL_43085c6b_4_k_cu_453f1dec_213634cuda3std3__442_GLOBAL__N__43085c6b_4_k_cu_453f1dec_213636ignoreE,@object
	.size		_ZN40_INTERNAL_43085c6b_4_k_cu_453f1dec_213634cuda3std3__442_GLOBAL__N__43085c6b_4_k_cu_453f1dec_213636ignoreE,(_ZN40_INTERNAL_43085c6b_4_k_cu_453f1dec_213634cute7productE - _ZN40_INTERNAL_43085c6b_4_k_cu_453f1dec_213634cuda3std3__442_GLOBAL__N__43085c6b_4_k_cu_453f1dec_213636ignoreE)
_ZN40_INTERNAL_43085c6b_4_k_cu_453f1dec_213634cuda3std3__442_GLOBAL__N__43085c6b_4_k_cu_453f1dec_213636ignoreE:
	.zero		1
	.type		_ZN40_INTERNAL_43085c6b_4_k_cu_453f1dec_213634cute7productE,@object
	.size		_ZN40_INTERNAL_43085c6b_4_k_cu_453f1dec_213634cute7productE,(_ZN40_INTERNAL_43085c6b_4_k_cu_453f1dec_213634cuda3std3__45__cpo3endE - _ZN40_INTERNAL_43085c6b_4_k_cu_453f1dec_213634cute7productE)
_ZN40_INTERNAL_43085c6b_4_k_cu_453f1dec_213634cute7productE:
	.zero		1
	.type		_ZN40_INTERNAL_43085c6b_4_k_cu_453f1dec_213634cuda3std3__45__cpo3endE,@object
	.size		_ZN40_INTERNAL_43085c6b_4_k_cu_453f1dec_213634cuda3std3__45__cpo3endE,(_ZN40_INTERNAL_43085c6b_4_k_cu_453f1dec_213634cuda3std3__419piecewise_constructE - _ZN40_INTERNAL_43085c6b_4_k_cu_453f1dec_213634cuda3std3__45__cpo3endE)
_ZN40_INTERNAL_43085c6b_4_k_cu_453f1dec_213634cuda3std3__45__cpo3endE:
	.zero		1
	.type		_ZN40_INTERNAL_43085c6b_4_k_cu_453f1dec_213634cuda3std3__419piecewise_constructE,@object
	.size		_ZN40_INTERNAL_43085c6b_4_k_cu_453f1dec_213634cuda3std3__419piecewise_constructE,(_ZN40_INTERNAL_43085c6b_4_k_cu_453f1dec_213634cuda3std3__45__cpo4cendE - _ZN40_INTERNAL_43085c6b_4_k_cu_453f1dec_213634cuda3std3__419piecewise_constructE)
_ZN40_INTERNAL_43085c6b_4_k_cu_453f1dec_213634cuda3std3__419piecewise_constructE:
	.zero		1
	.type		_ZN40_INTERNAL_43085c6b_4_k_cu_453f1dec_213634cuda3std3__45__cpo4cendE,@object
	.size		_ZN40_INTERNAL_43085c6b_4_k_cu_453f1dec_213634cuda3std3__45__cpo4cendE,(_ZN40_INTERNAL_43085c6b_4_k_cu_453f1dec_213634cuda3std6ranges3__45__cpo4swapE - _ZN40_INTERNAL_43085c6b_4_k_cu_453f1dec_213634cuda3std3__45__cpo4cendE)
_ZN40_INTERNAL_43085c6b_4_k_cu_453f1dec_213634cuda3std3__45__cpo4cendE:
	.zero		1
	.type		_ZN40_INTERNAL_43085c6b_4_k_cu_453f1dec_213634cuda3std6ranges3__45__cpo4swapE,@object
	.size		_ZN40_INTERNAL_43085c6b_4_k_cu_453f1dec_213634cuda3std6ranges3__45__cpo4swapE,(.L_7 - _ZN40_INTERNAL_43085c6b_4_k_cu_453f1dec_213634cuda3std6ranges3__45__cpo4swapE)
_ZN40_INTERNAL_43085c6b_4_k_cu_453f1dec_213634cuda3std6ranges3__45__cpo4swapE:
	.zero		1
.L_7:


//--------------------- .nv.constant0._ZN7cutlass13device_kernelINS_4gemm6kernel13GemmUniversalIN4cute5tupleIJiiiiEEENS1_10collective13CollectiveMmaINS1_37MainloopSm90TmaGmmaWarpSpecializedFP8ILi5ENS5_IJNS4_1CILi1EEESB_SB_EEENS1_35KernelTmaWarpSpecializedCooperativeEEENS5_IJNSA_ILi256EEENSA_ILi64EEENSA_ILi128EEEEEENS_12float_e4m3_tENS5_IJlSB_lEEESJ_SK_NS4_8TiledMMAINS4_8MMA_AtomIJNS4_4SM904GMMA30MMA_64x64x32_F32E4M3E4M3_SS_TNILNSO_7ScaleInE1ELSQ_1EEEEEENS4_6LayoutINS5_IJNSA_ILi2EEESB_SB_EEENS5_IJSB_NSA_ILi0EEESW_EEEEENS5_IJNS4_10UnderscoreESZ_SZ_EEEEENS4_13SM90_TMA_LOADENS4_14ComposedLayoutINS4_7SwizzleILi3ELi4ELi3EEENS4_18smem_ptr_flag_bitsILi8EEENST_INS5_IJNSA_ILi8EEESH_EEENS5_IJSH_SB_EEEEEEEvNS4_8identityES12_S1C_vS1D_EENS_8epilogue10collective6detail29Sm90TmaWarpSpecializedAdapterINS1G_15DefaultEpilogueISJ_SK_SK_NS1F_6thread17LinearCombinationISJ_Li1EffLNS1K_9ScaleType4KindE0ELNS_15FloatRoundStyleE2ESJ_EENS1_15EpilogueDefaultEEEEEvvEEEEvNT_6ParamsE --------------------------
	.section	.nv.constant0._ZN7cutlass13device_kernelINS_4gemm6kernel13GemmUniversalIN4cute5tupleIJiiiiEEENS1_10collective13CollectiveMmaINS1_37MainloopSm90TmaGmmaWarpSpecializedFP8ILi5ENS5_IJNS4_1CILi1EEESB_SB_EEENS1_35KernelTmaWarpSpecializedCooperativeEEENS5_IJNSA_ILi256EEENSA_ILi64EEENSA_ILi128EEEEEENS_12float_e4m3_tENS5_IJlSB_lEEESJ_SK_NS4_8TiledMMAINS4_8MMA_AtomIJNS4_4SM904GMMA30MMA_64x64x32_F32E4M3E4M3_SS_TNILNSO_7ScaleInE1ELSQ_1EEEEEENS4_6LayoutINS5_IJNSA_ILi2EEESB_SB_EEENS5_IJSB_NSA_ILi0EEESW_EEEEENS5_IJNS4_10UnderscoreESZ_SZ_EEEEENS4_13SM90_TMA_LOADENS4_14ComposedLayoutINS4_7SwizzleILi3ELi4ELi3EEENS4_18smem_ptr_flag_bitsILi8EEENST_INS5_IJNSA_ILi8EEESH_EEENS5_IJSH_SB_EEEEEEEvNS4_8identityES12_S1C_vS1D_EENS_8epilogue10collective6detail29Sm90TmaWarpSpecializedAdapterINS1G_15DefaultEpilogueISJ_SK_SK_NS1F_6thread17LinearCombinationISJ_Li1EffLNS1K_9ScaleType4KindE0ELNS_15FloatRoundStyleE2ESJ_EENS1_15EpilogueDefaultEEEEEvvEEEEvNT_6ParamsE,"a",@progbits
	.sectionflags	@""
	.align	4
.nv.constant0._ZN7cutlass13device_kernelINS_4gemm6kernel13GemmUniversalIN4cute5tupleIJiiiiEEENS1_10collective13CollectiveMmaINS1_37MainloopSm90TmaGmmaWarpSpecializedFP8ILi5ENS5_IJNS4_1CILi1EEESB_SB_EEENS1_35KernelTmaWarpSpecializedCooperativeEEENS5_IJNSA_ILi256EEENSA_ILi64EEENSA_ILi128EEEEEENS_12float_e4m3_tENS5_IJlSB_lEEESJ_SK_NS4_8TiledMMAINS4_8MMA_AtomIJNS4_4SM904GMMA30MMA_64x64x32_F32E4M3E4M3_SS_TNILNSO_7ScaleInE1ELSQ_1EEEEEENS4_6LayoutINS5_IJNSA_ILi2EEESB_SB_EEENS5_IJSB_NSA_ILi0EEESW_EEEEENS5_IJNS4_10UnderscoreESZ_SZ_EEEEENS4_13SM90_TMA_LOADENS4_14ComposedLayoutINS4_7SwizzleILi3ELi4ELi3EEENS4_18smem_ptr_flag_bitsILi8EEENST_INS5_IJNSA_ILi8EEESH_EEENS5_IJSH_SB_EEEEEEEvNS4_8identityES12_S1C_vS1D_EENS_8epilogue10collective6detail29Sm90TmaWarpSpecializedAdapterINS1G_15DefaultEpilogueISJ_SK_SK_NS1F_6thread17LinearCombinationISJ_Li1EffLNS1K_9ScaleType4KindE0ELNS_15FloatRoundStyleE2ESJ_EENS1_15EpilogueDefaultEEEEEvvEEEEvNT_6ParamsE:
	.zero		1664


//--------------------- SYMBOLS --------------------------

	.type		.nv.reservedSmem.offset0,@object
	.size		.nv.reservedSmem.offset0,0x4
